	.headerflags	@"EF_CUDA_TEXMODE_UNIFIED EF_CUDA_64BIT_ADDRESS EF_CUDA_SM86 EF_CUDA_VIRTUAL_SM(EF_CUDA_SM86)"
	.elftype	@"ET_EXEC"


//--------------------- .nv.info                  --------------------------
	.section	.nv.info,"",@"SHT_CUDA_INFO"
	.align	4


	//----- nvinfo : EIATTR_REGCOUNT
	.align		4
        /*0000*/ 	.byte	0x04, 0x2f
        /*0002*/ 	.short	(.L_1 - .L_0)
	.align		4
.L_0:
        /*0004*/ 	.word	index@(triton_mm)
        /*0008*/ 	.word	0x000000e2


	//----- nvinfo : EIATTR_MIN_STACK_SIZE
	.align		4
.L_1:
        /*000c*/ 	.byte	0x04, 0x12
        /*000e*/ 	.short	(.L_3 - .L_2)
	.align		4
.L_2:
        /*0010*/ 	.word	index@(triton_mm)
        /*0014*/ 	.word	0x00000000


	//----- nvinfo : EIATTR_FRAME_SIZE
	.align		4
.L_3:
        /*0018*/ 	.byte	0x04, 0x11
        /*001a*/ 	.short	(.L_5 - .L_4)
	.align		4
.L_4:
        /*001c*/ 	.word	index@(triton_mm)
        /*0020*/ 	.word	0x00000000


	//----- nvinfo : EIATTR_MIN_STACK_SIZE
	.align		4
.L_5:
        /*0024*/ 	.byte	0x04, 0x12
        /*0026*/ 	.short	(.L_7 - .L_6)
	.align		4
.L_6:
        /*0028*/ 	.word	index@(triton_mm)
        /*002c*/ 	.word	0x00000000
.L_7:


//--------------------- .nv.info.triton_mm        --------------------------
	.section	.nv.info.triton_mm,"",@"SHT_CUDA_INFO"
	.sectionflags	@""
	.align	4


	//----- nvinfo : EIATTR_CUDA_API_VERSION
	.align		4
        /*0000*/ 	.byte	0x04, 0x37
        /*0002*/ 	.short	(.L_9 - .L_8)
.L_8:
        /*0004*/ 	.word	0x0000007c


	//----- nvinfo : EIATTR_SW2861232_WAR
	.align		4
.L_9:
        /*0008*/ 	.byte	0x01, 0x35
	.zero		2


	//----- nvinfo : EIATTR_PARAM_CBANK
	.align		4
        /*000c*/ 	.byte	0x04, 0x0a
        /*000e*/ 	.short	(.L_11 - .L_10)
	.align		4
.L_10:
        /*0010*/ 	.word	index@(.nv.constant0.triton_mm)
        /*0014*/ 	.short	0x0160
        /*0016*/ 	.short	0x0020


	//----- nvinfo : EIATTR_CBANK_PARAM_SIZE
	.align		4
.L_11:
        /*0018*/ 	.byte	0x03, 0x19
        /*001a*/ 	.short	0x0020


	//----- nvinfo : EIATTR_KPARAM_INFO
	.align		4
        /*001c*/ 	.byte	0x04, 0x17
        /*001e*/ 	.short	(.L_13 - .L_12)
.L_12:
        /*0020*/ 	.word	0x00000000
        /*0024*/ 	.short	0x0003
        /*0026*/ 	.short	0x0018
        /*0028*/ 	.byte	0x00, 0xf4, 0x21, 0x00


	//----- nvinfo : EIATTR_KPARAM_INFO
	.align		4
.L_13:
        /*002c*/ 	.byte	0x04, 0x17
        /*002e*/ 	.short	(.L_15 - .L_14)
.L_14:
        /*0030*/ 	.word	0x00000000
        /*0034*/ 	.short	0x0002
        /*0036*/ 	.short	0x0010
        /*0038*/ 	.byte	0x00, 0xf4, 0x21, 0x00


	//----- nvinfo : EIATTR_KPARAM_INFO
	.align		4
.L_15:
        /*003c*/ 	.byte	0x04, 0x17
        /*003e*/ 	.short	(.L_17 - .L_16)
.L_16:
        /*0040*/ 	.word	0x00000000
        /*0044*/ 	.short	0x0001
        /*0046*/ 	.short	0x0008
        /*0048*/ 	.byte	0x00, 0xf4, 0x21, 0x00


	//----- nvinfo : EIATTR_KPARAM_INFO
	.align		4
.L_17:
        /*004c*/ 	.byte	0x04, 0x17
        /*004e*/ 	.short	(.L_19 - .L_18)
.L_18:
        /*0050*/ 	.word	0x00000000
        /*0054*/ 	.short	0x0000
        /*0056*/ 	.short	0x0000
        /*0058*/ 	.byte	0x00, 0xf4, 0x21, 0x00


	//----- nvinfo : EIATTR_MAXREG_COUNT
	.align		4
.L_19:
        /*005c*/ 	.byte	0x03, 0x1b
        /*005e*/ 	.short	0x00ff


	//----- nvinfo : EIATTR_EXIT_INSTR_OFFSETS
	.align		4
        /*0060*/ 	.byte	0x04, 0x1c
        /*0062*/ 	.short	(.L_21 - .L_20)


	//   ....[0]....
.L_20:
        /*0064*/ 	.word	0x000082e0


	//   ....[1]....
        /*0068*/ 	.word	0x00008330


	//----- nvinfo : EIATTR_REQNTID
	.align		4
.L_21:
        /*006c*/ 	.byte	0x04, 0x10
        /*006e*/ 	.short	(.L_23 - .L_22)
.L_22:
        /*0070*/ 	.word	0x00000080
        /*0074*/ 	.word	0x00000001
        /*0078*/ 	.word	0x00000001
.L_23:


//--------------------- .nv.callgraph             --------------------------
	.section	.nv.callgraph,"",@"SHT_CUDA_CALLGRAPH"
	.align	4
	.sectionentsize	8
	.align		4
        /*0000*/ 	.word	0x00000000
	.align		4
        /*0004*/ 	.word	0xffffffff
	.align		4
        /*0008*/ 	.word	0x00000000
	.align		4
        /*000c*/ 	.word	0xfffffffe
	.align		4
        /*0010*/ 	.word	0x00000000
	.align		4
        /*0014*/ 	.word	0xfffffffd
	.align		4
        /*0018*/ 	.word	0x00000000
	.align		4
        /*001c*/ 	.word	0xfffffffc


//--------------------- .nv.rel.action            --------------------------
	.section	.nv.rel.action,"",@"SHT_CUDA_RELOCINFO"
	.align	8
	.sectionentsize	8
        /*0000*/ 	.byte	0x73, 0x00, 0x00, 0x00, 0x00, 0x00, 0x00, 0x00, 0x00, 0x00, 0x00, 0x11, 0x25, 0x00, 0x05, 0x36


//--------------------- .nv.constant0.triton_mm   --------------------------
	.section	.nv.constant0.triton_mm,"a",@progbits
	.sectionflags	@""
	.align	4
.nv.constant0.triton_mm:
	.zero		384


//--------------------- .text.triton_mm           --------------------------
	.section	.text.triton_mm,"ax",@progbits
	.sectionflags	@"SHF_BARRIERS=1"
	.sectioninfo	@"SHI_REGISTERS=226"
	.align	128
        .global         triton_mm
        .type           triton_mm,@function
        .size           triton_mm,(.L_x_1 - triton_mm)
        .other          triton_mm,@"STO_CUDA_ENTRY STV_DEFAULT"
triton_mm:
.text.triton_mm:
[----:B------:R-:W-:Y:S02]  /*0000*/  IMAD.MOV.U32 R1, RZ, RZ, c[0x0][0x28] ;  /* 0x00000a00ff017624 */ /* 0x000fe400078e00ff */
[----:B------:R-:W1:Y:S01]  /*0010*/  S2R R9, SR_CTAID.X ;  /* 0x0000000000097919 */ /* 0x000e620000002500 */
[----:B------:R-:W-:Y:S01]  /*0020*/  IMAD.MOV.U32 R5, RZ, RZ, -0x8 ;  /* 0xfffffff8ff057424 */ /* 0x000fe200078e00ff */
[----:B------:R-:W-:Y:S01]  /*0030*/  ULDC.64 UR4, c[0x0][0x118] ;  /* 0x0000460000047ab9 */ /* 0x000fe20000000a00 */
[----:B------:R-:W-:Y:S02]  /*0040*/  IMAD.MOV.U32 R81, RZ, RZ, 0x2 ;  /* 0x00000002ff517424 */ /* 0x000fe400078e00ff */
[----:B-1----:R-:W-:-:S05]  /*0050*/  IMAD.HI R0, R9, 0x2aaaaaab, RZ ;  /* 0x2aaaaaab09007827 */ /* 0x002fca00078e02ff */
[----:B------:R-:W-:-:S04]  /*0060*/  SHF.R.U32.HI R3, RZ, 0x1f, R0 ;  /* 0x0000001fff037819 */ /* 0x000fc80000011600 */
[----:B------:R-:W-:-:S05]  /*0070*/  LEA.HI.SX32 R0, R0, R3, 0x1d ;  /* 0x0000000300007211 */ /* 0x000fca00078feaff */
[C---:B------:R-:W-:Y:S02]  /*0080*/  IMAD R2, R0.reuse, R5, 0x2 ;  /* 0x0000000200027424 */ /* 0x040fe400078e0205 */
[----:B------:R-:W-:-:S03]  /*0090*/  IMAD R7, R0, -0x30, R9 ;  /* 0xffffffd000077824 */ /* 0x000fc600078e0209 */
[----:B------:R-:W-:Y:S02]  /*00a0*/  IMNMX R4, R2, 0x8, PT ;  /* 0x0000000802047817 */ /* 0x000fe40003800200 */
[----:B------:R-:W-:Y:S02]  /*00b0*/  IABS R8, R7 ;  /* 0x0000000700087213 */ /* 0x000fe40000000000 */
[-C--:B------:R-:W-:Y:S02]  /*00c0*/  IABS R6, R4.reuse ;  /* 0x0000000400067213 */ /* 0x080fe40000000000 */
[-C--:B------:R-:W-:Y:S02]  /*00d0*/  IABS R10, R4.reuse ;  /* 0x00000004000a7213 */ /* 0x080fe40000000000 */
[----:B------:R-:W1:Y:S01]  /*00e0*/  I2F.RP R5, R6 ;  /* 0x0000000600057306 */ /* 0x000e620000209400 */
[----:B------:R-:W-:-:S04]  /*00f0*/  LOP3.LUT R7, R7, R4, RZ, 0x3c, !PT ;  /* 0x0000000407077212 */ /* 0x000fc800078e3cff */
[----:B------:R-:W-:-:S03]  /*0100*/  ISETP.GE.AND P3, PT, R7, RZ, PT ;  /* 0x000000ff0700720c */ /* 0x000fc60003f66270 */
[----:B-1----:R-:W1:Y:S02]  /*0110*/  MUFU.RCP R5, R5 ;  /* 0x0000000500057308 */ /* 0x002e640000001000 */
[----:B-1----:R-:W-:-:S06]  /*0120*/  IADD3 R2, R5, 0xffffffe, RZ ;  /* 0x0ffffffe05027810 */ /* 0x002fcc0007ffe0ff */
[----:B------:R1:W2:Y:S02]  /*0130*/  F2I.FTZ.U32.TRUNC.NTZ R3, R2 ;  /* 0x0000000200037305 */ /* 0x0002a4000021f000 */
[----:B-1----:R-:W-:Y:S02]  /*0140*/  IMAD.MOV.U32 R2, RZ, RZ, RZ ;  /* 0x000000ffff027224 */ /* 0x002fe400078e00ff */
[----:B--2---:R-:W-:-:S04]  /*0150*/  IMAD.MOV R11, RZ, RZ, -R3 ;  /* 0x000000ffff0b7224 */ /* 0x004fc800078e0a03 */
[----:B------:R-:W-:-:S04]  /*0160*/  IMAD R11, R11, R6, RZ ;  /* 0x000000060b0b7224 */ /* 0x000fc800078e02ff */
[----:B------:R-:W-:-:S04]  /*0170*/  IMAD.HI.U32 R3, R3, R11, R2 ;  /* 0x0000000b03037227 */ /* 0x000fc800078e0002 */
[----:B------:R-:W-:Y:S01]  /*0180*/  IMAD.MOV R11, RZ, RZ, -R10 ;  /* 0x000000ffff0b7224 */ /* 0x000fe200078e0a0a */
[----:B------:R-:W-:Y:S01]  /*0190*/  IABS R10, R9 ;  /* 0x00000009000a7213 */ /* 0x000fe20000000000 */
[----:B------:R-:W-:-:S04]  /*01a0*/  IMAD.HI.U32 R2, R3, R8, RZ ;  /* 0x0000000803027227 */ /* 0x000fc800078e00ff */
[----:B------:R-:W-:Y:S02]  /*01b0*/  IMAD R5, R2, R11, R8 ;  /* 0x0000000b02057224 */ /* 0x000fe400078e0208 */
[----:B------:R-:W-:-:S03]  /*01c0*/  IMAD.MOV.U32 R8, RZ, RZ, R10 ;  /* 0x000000ffff087224 */ /* 0x000fc600078e000a */
[----:B------:R-:W-:Y:S01]  /*01d0*/  ISETP.GT.U32.AND P2, PT, R6, R5, PT ;  /* 0x000000050600720c */ /* 0x000fe20003f44070 */
[----:B------:R-:W-:-:S04]  /*01e0*/  IMAD.HI.U32 R3, R3, R8, RZ ;  /* 0x0000000803037227 */ /* 0x000fc800078e00ff */
[----:B------:R-:W-:Y:S02]  /*01f0*/  IMAD R3, R3, R11, R8 ;  /* 0x0000000b03037224 */ /* 0x000fe400078e0208 */
[----:B------:R-:W1:Y:S03]  /*0200*/  S2R R11, SR_TID.X ;  /* 0x00000000000b7919 */ /* 0x000e660000002100 */
[----:B------:R-:W-:-:S03]  /*0210*/  ISETP.GT.U32.AND P1, PT, R6, R3, PT ;  /* 0x000000030600720c */ /* 0x000fc60003f24070 */
[----:B------:R-:W-:Y:S01]  /*0220*/  @!P2 IMAD.IADD R5, R5, 0x1, -R6 ;  /* 0x000000010505a824 */ /* 0x000fe200078e0a06 */
[----:B------:R-:W-:Y:S02]  /*0230*/  @!P2 IADD3 R2, R2, 0x1, RZ ;  /* 0x000000010202a810 */ /* 0x000fe40007ffe0ff */
[----:B------:R-:W-:Y:S02]  /*0240*/  ISETP.GE.AND P2, PT, R9, RZ, PT ;  /* 0x000000ff0900720c */ /* 0x000fe40003f46270 */
[----:B------:R-:W-:-:S05]  /*0250*/  ISETP.GE.U32.AND P0, PT, R5, R6, PT ;  /* 0x000000060500720c */ /* 0x000fca0003f06070 */
[----:B------:R-:W-:-:S05]  /*0260*/  @!P1 IMAD.IADD R3, R3, 0x1, -R6 ;  /* 0x0000000103039824 */ /* 0x000fca00078e0a06 */
[----:B------:R-:W-:-:S03]  /*0270*/  ISETP.GT.U32.AND P1, PT, R6, R3, PT ;  /* 0x000000030600720c */ /* 0x000fc60003f24070 */
[----:B------:R-:W-:Y:S01]  /*0280*/  @P0 IADD3 R2, R2, 0x1, RZ ;  /* 0x0000000102020810 */ /* 0x000fe20007ffe0ff */
[C---:B-1----:R-:W-:Y:S01]  /*0290*/  IMAD.SHL.U32 R19, R11.reuse, 0x8, RZ ;  /* 0x000000080b137824 */ /* 0x042fe200078e00ff */
[----:B------:R-:W-:Y:S01]  /*02a0*/  ISETP.NE.AND P0, PT, R4, RZ, PT ;  /* 0x000000ff0400720c */ /* 0x000fe20003f05270 */
[C---:B------:R-:W-:Y:S01]  /*02b0*/  IMAD.SHL.U32 R175, R11.reuse, 0x80, RZ ;  /* 0x000000800baf7824 */ /* 0x040fe200078e00ff */
[----:B------:R-:W-:Y:S01]  /*02c0*/  LOP3.LUT R4, RZ, R4, RZ, 0x33, !PT ;  /* 0x00000004ff047212 */ /* 0x000fe200078e33ff */
[----:B------:R-:W-:Y:S01]  /*02d0*/  @!P3 IMAD.MOV R2, RZ, RZ, -R2 ;  /* 0x000000ffff02b224 */ /* 0x000fe200078e0a02 */
[----:B------:R-:W-:Y:S02]  /*02e0*/  SHF.R.U32.HI R13, RZ, 0x4, R11 ;  /* 0x00000004ff0d7819 */ /* 0x000fe4000001160b */
[----:B------:R-:W-:Y:S02]  /*02f0*/  LOP3.LUT R15, R11, 0x8, RZ, 0xc0, !PT ;  /* 0x000000080b0f7812 */ /* 0x000fe400078ec0ff */
[----:B------:R-:W-:Y:S01]  /*0300*/  SEL R18, R4, R2, !P0 ;  /* 0x0000000204127207 */ /* 0x000fe20004000000 */
[----:B------:R-:W-:Y:S01]  /*0310*/  @!P1 IMAD.IADD R3, R3, 0x1, -R6 ;  /* 0x0000000103039824 */ /* 0x000fe200078e0a06 */
[----:B------:R-:W-:-:S02]  /*0320*/  SGXT.U32 R13, R13, 0x3 ;  /* 0x000000030d0d781a */ /* 0x000fc40000000000 */
[--C-:B------:R-:W-:Y:S01]  /*0330*/  SHF.R.U32.HI R10, RZ, 0x1, R11.reuse ;  /* 0x00000001ff0a7819 */ /* 0x100fe2000001160b */
[----:B------:R-:W-:Y:S01]  /*0340*/  IMAD.SHL.U32 R18, R18, 0x80, RZ ;  /* 0x0000008012127824 */ /* 0x000fe200078e00ff */
[----:B------:R-:W-:Y:S01]  /*0350*/  LOP3.LUT R173, R15, 0x7, R11, 0xf8, !PT ;  /* 0x000000070fad7812 */ /* 0x000fe200078ef80b */
[----:B------:R-:W-:Y:S01]  /*0360*/  @!P2 IMAD.MOV R3, RZ, RZ, -R3 ;  /* 0x000000ffff03a224 */ /* 0x000fe200078e0a03 */
[----:B------:R-:W-:Y:S02]  /*0370*/  LOP3.LUT R175, R175, 0x780, RZ, 0xc0, !PT ;  /* 0x00000780afaf7812 */ /* 0x000fe400078ec0ff */
[C-C-:B------:R-:W-:Y:S02]  /*0380*/  LOP3.LUT R16, R18.reuse, 0x10, R13.reuse, 0xfe, !PT ;  /* 0x0000001012107812 */ /* 0x140fe400078efe0d */
[----:B------:R-:W-:Y:S02]  /*0390*/  LOP3.LUT R12, R18, 0x8, R13, 0xfe, !PT ;  /* 0x00000008120c7812 */ /* 0x000fe400078efe0d */
[----:B------:R-:W-:Y:S01]  /*03a0*/  SEL R3, R4, R3, !P0 ;  /* 0x0000000304037207 */ /* 0x000fe20004000000 */
[----:B------:R-:W-:Y:S01]  /*03b0*/  IMAD.HI R7, R16, 0x2aaaaaab, RZ ;  /* 0x2aaaaaab10077827 */ /* 0x000fe200078e02ff */
[----:B------:R-:W-:-:S02]  /*03c0*/  LOP3.LUT R6, R18, R13, RZ, 0xfc, !PT ;  /* 0x0000000d12067212 */ /* 0x000fc400078efcff */
[--C-:B------:R-:W-:Y:S01]  /*03d0*/  LOP3.LUT R17, R18, 0x18, R13.reuse, 0xfe, !PT ;  /* 0x0000001812117812 */ /* 0x100fe200078efe0d */
[----:B------:R-:W-:Y:S01]  /*03e0*/  IMAD.HI R4, R12, 0x2aaaaaab, RZ ;  /* 0x2aaaaaab0c047827 */ /* 0x000fe200078e02ff */
[C-C-:B------:R-:W-:Y:S02]  /*03f0*/  LOP3.LUT R21, R18.reuse, 0x28, R13.reuse, 0xfe, !PT ;  /* 0x0000002812157812 */ /* 0x140fe400078efe0d */
[----:B------:R-:W-:Y:S01]  /*0400*/  LOP3.LUT R22, R18, 0x30, R13, 0xfe, !PT ;  /* 0x0000003012167812 */ /* 0x000fe200078efe0d */
[----:B------:R-:W-:Y:S01]  /*0410*/  IMAD R14, R0, 0x8, R3 ;  /* 0x00000008000e7824 */ /* 0x000fe200078e0203 */
[----:B------:R-:W-:Y:S01]  /*0420*/  SHF.R.U32.HI R0, RZ, 0x1f, R7 ;  /* 0x0000001fff007819 */ /* 0x000fe20000011607 */
[----:B------:R-:W-:Y:S01]  /*0430*/  IMAD.HI R2, R6, 0x2aaaaaab, RZ ;  /* 0x2aaaaaab06027827 */ /* 0x000fe200078e02ff */
[----:B------:R-:W-:Y:S02]  /*0440*/  SHF.R.U32.HI R5, RZ, 0x1f, R4 ;  /* 0x0000001fff057819 */ /* 0x000fe40000011604 */
[----:B------:R-:W-:Y:S01]  /*0450*/  LEA.HI R35, R7, R0, RZ, 0x19 ;  /* 0x0000000007237211 */ /* 0x000fe200078fc8ff */
[----:B------:R-:W-:Y:S01]  /*0460*/  IMAD.HI R0, R17, 0x2aaaaaab, RZ ;  /* 0x2aaaaaab11007827 */ /* 0x000fe200078e02ff */
[----:B------:R-:W-:-:S02]  /*0470*/  SHF.R.U32.HI R3, RZ, 0x1f, R2 ;  /* 0x0000001fff037819 */ /* 0x000fc40000011602 */
[----:B------:R-:W-:Y:S01]  /*0480*/  LEA.HI R33, R4, R5, RZ, 0x19 ;  /* 0x0000000504217211 */ /* 0x000fe200078fc8ff */
[----:B------:R-:W-:Y:S01]  /*0490*/  IMAD.HI R4, R21, 0x2aaaaaab, RZ ;  /* 0x2aaaaaab15047827 */ /* 0x000fe200078e02ff */
[----:B------:R-:W-:Y:S02]  /*04a0*/  LEA.HI R31, R2, R3, RZ, 0x19 ;  /* 0x00000003021f7211 */ /* 0x000fe400078fc8ff */
[--C-:B------:R-:W-:Y:S01]  /*04b0*/  LOP3.LUT R20, R18, 0x20, R13.reuse, 0xfe, !PT ;  /* 0x0000002012147812 */ /* 0x100fe200078efe0d */
[----:B------:R-:W-:Y:S01]  /*04c0*/  IMAD.HI R7, R22, 0x2aaaaaab, RZ ;  /* 0x2aaaaaab16077827 */ /* 0x000fe200078e02ff */
[----:B------:R-:W-:Y:S02]  /*04d0*/  LOP3.LUT R23, R18, 0x38, R13, 0xfe, !PT ;  /* 0x0000003812177812 */ /* 0x000fe400078efe0d */
[----:B------:R-:W-:Y:S01]  /*04e0*/  SHF.R.U32.HI R3, RZ, 0x1f, R0 ;  /* 0x0000001fff037819 */ /* 0x000fe20000011600 */
[----:B------:R-:W-:Y:S01]  /*04f0*/  IMAD.HI R2, R20, 0x2aaaaaab, RZ ;  /* 0x2aaaaaab14027827 */ /* 0x000fe200078e02ff */
[----:B------:R-:W-:-:S02]  /*0500*/  SHF.R.U32.HI R5, RZ, 0x1f, R4 ;  /* 0x0000001fff057819 */ /* 0x000fc40000011604 */
[----:B------:R-:W-:Y:S01]  /*0510*/  LEA.HI R32, R0, R3, RZ, 0x19 ;  /* 0x0000000300207211 */ /* 0x000fe200078fc8ff */
[----:B------:R-:W-:Y:S01]  /*0520*/  IMAD.HI R8, R23, 0x2aaaaaab, RZ ;  /* 0x2aaaaaab17087827 */ /* 0x000fe200078e02ff */
[----:B------:R-:W-:Y:S02]  /*0530*/  SHF.R.U32.HI R0, RZ, 0x1f, R7 ;  /* 0x0000001fff007819 */ /* 0x000fe40000011607 */
[----:B------:R-:W-:Y:S01]  /*0540*/  LOP3.LUT R24, R18, 0x40, R13, 0xfe, !PT ;  /* 0x0000004012187812 */ /* 0x000fe200078efe0d */
[----:B------:R-:W-:Y:S01]  /*0550*/  IMAD R35, R35, -0x300, R16 ;  /* 0xfffffd0023237824 */ /* 0x000fe200078e0210 */
[----:B------:R-:W-:Y:S01]  /*0560*/  LEA.HI R34, R4, R5, RZ, 0x19 ;  /* 0x0000000504227211 */ /* 0x000fe200078fc8ff */
[----:B------:R-:W-:Y:S01]  /*0570*/  IMAD R31, R31, -0x300, R6 ;  /* 0xfffffd001f1f7824 */ /* 0x000fe200078e0206 */
[----:B------:R-:W-:Y:S01]  /*0580*/  LEA.HI R39, R7, R0, RZ, 0x19 ;  /* 0x0000000007277211 */ /* 0x000fe200078fc8ff */
[----:B------:R-:W-:Y:S01]  /*0590*/  IMAD.HI R0, R24, 0x2aaaaaab, RZ ;  /* 0x2aaaaaab18007827 */ /* 0x000fe200078e02ff */
[----:B------:R-:W-:-:S02]  /*05a0*/  LOP3.LUT R4, R19, 0x38, RZ, 0xc0, !PT ;  /* 0x0000003813047812 */ /* 0x000fc400078ec0ff */
[----:B------:R-:W-:Y:S01]  /*05b0*/  SHF.R.U32.HI R3, RZ, 0x1f, R2 ;  /* 0x0000001fff037819 */ /* 0x000fe20000011602 */
[----:B------:R-:W-:Y:S01]  /*05c0*/  IMAD R33, R33, -0x300, R12 ;  /* 0xfffffd0021217824 */ /* 0x000fe200078e020c */
[----:B------:R-:W-:Y:S01]  /*05d0*/  SHF.R.U32.HI R9, RZ, 0x1f, R8 ;  /* 0x0000001fff097819 */ /* 0x000fe20000011608 */
[----:B------:R-:W-:Y:S01]  /*05e0*/  IMAD R7, R15, 0x8, R4 ;  /* 0x000000080f077824 */ /* 0x000fe200078e0204 */
[----:B------:R-:W-:Y:S01]  /*05f0*/  LOP3.LUT R25, R18, 0x48, R13, 0xfe, !PT ;  /* 0x0000004812197812 */ /* 0x000fe200078efe0d */
[----:B------:R-:W-:Y:S01]  /*0600*/  IMAD R32, R32, -0x300, R17 ;  /* 0xfffffd0020207824 */ /* 0x000fe200078e0211 */
[----:B------:R-:W-:Y:S01]  /*0610*/  LOP3.LUT R26, R18, 0x50, R13, 0xfe, !PT ;  /* 0x00000050121a7812 */ /* 0x000fe200078efe0d */
[----:B------:R-:W-:Y:S01]  /*0620*/  IMAD R39, R39, -0x300, R22 ;  /* 0xfffffd0027277824 */ /* 0x000fe200078e0216 */
[----:B------:R-:W-:Y:S01]  /*0630*/  LEA.HI R37, R2, R3, RZ, 0x19 ;  /* 0x0000000302257211 */ /* 0x000fe200078fc8ff */
[----:B------:R-:W-:Y:S01]  /*0640*/  IMAD.HI R2, R25, 0x2aaaaaab, RZ ;  /* 0x2aaaaaab19027827 */ /* 0x000fe200078e02ff */
[----:B------:R-:W-:-:S02]  /*0650*/  LEA.HI R36, R8, R9, RZ, 0x19 ;  /* 0x0000000908247211 */ /* 0x000fc400078fc8ff */
[----:B------:R-:W-:Y:S01]  /*0660*/  SHF.R.U32.HI R3, RZ, 0x1f, R0 ;  /* 0x0000001fff037819 */ /* 0x000fe20000011600 */
[----:B------:R-:W-:Y:S01]  /*0670*/  IMAD.HI R8, R26, 0x2aaaaaab, RZ ;  /* 0x2aaaaaab1a087827 */ /* 0x000fe200078e02ff */
[----:B------:R-:W-:Y:S02]  /*0680*/  LOP3.LUT R10, R7, 0x38, R10, 0x78, !PT ;  /* 0x00000038070a7812 */ /* 0x000fe400078e780a */
[----:B------:R-:W-:Y:S01]  /*0690*/  LEA.HI R41, R0, R3, RZ, 0x19 ;  /* 0x0000000300297211 */ /* 0x000fe200078fc8ff */
[----:B------:R-:W-:Y:S01]  /*06a0*/  IMAD.SHL.U32 R0, R14, 0x40, RZ ;  /* 0x000000400e007824 */ /* 0x000fe200078e00ff */
[----:B------:R-:W-:Y:S01]  /*06b0*/  SHF.R.U32.HI R5, RZ, 0x1f, R2 ;  /* 0x0000001fff057819 */ /* 0x000fe20000011602 */
[----:B------:R-:W-:Y:S01]  /*06c0*/  IMAD R50, R13, 0x80, R10 ;  /* 0x000000800d327824 */ /* 0x000fe200078e020a */
[----:B------:R-:W-:Y:S01]  /*06d0*/  SHF.R.U32.HI R9, RZ, 0x1f, R8 ;  /* 0x0000001fff097819 */ /* 0x000fe20000011608 */
[----:B------:R-:W-:Y:S01]  /*06e0*/  IMAD R36, R36, -0x300, R23 ;  /* 0xfffffd0024247824 */ /* 0x000fe200078e0217 */
[----:B------:R-:W-:Y:S01]  /*06f0*/  LEA.HI R38, R2, R5, RZ, 0x19 ;  /* 0x0000000502267211 */ /* 0x000fe200078fc8ff */
[----:B------:R-:W-:Y:S01]  /*0700*/  IMAD R37, R37, -0x300, R20 ;  /* 0xfffffd0025257824 */ /* 0x000fe200078e0214 */
[----:B------:R-:W-:Y:S01]  /*0710*/  LEA.HI R43, R8, R9, RZ, 0x19 ;  /* 0x00000009082b7211 */ /* 0x000fe200078fc8ff */
[----:B------:R-:W-:Y:S01]  /*0720*/  IMAD R34, R34, -0x300, R21 ;  /* 0xfffffd0022227824 */ /* 0x000fe200078e0215 */
[C---:B------:R-:W-:Y:S01]  /*0730*/  LOP3.LUT R2, R0.reuse, R13, RZ, 0xfc, !PT ;  /* 0x0000000d00027212 */ /* 0x040fe200078efcff */
[----:B------:R-:W-:Y:S01]  /*0740*/  IMAD R41, R41, -0x300, R24 ;  /* 0xfffffd0029297824 */ /* 0x000fe200078e0218 */
[C-C-:B------:R-:W-:Y:S01]  /*0750*/  LOP3.LUT R14, R0.reuse, 0x8, R13.reuse, 0xfe, !PT ;  /* 0x00000008000e7812 */ /* 0x140fe200078efe0d */
[----:B------:R-:W-:Y:S01]  /*0760*/  IMAD R194, R31, 0x300, RZ ;  /* 0x000003001fc27824 */ /* 0x000fe200078e02ff */
[--C-:B------:R-:W-:Y:S01]  /*0770*/  LOP3.LUT R10, R0, 0x10, R13.reuse, 0xfe, !PT ;  /* 0x00000010000a7812 */ /* 0x100fe200078efe0d */
[----:B------:R-:W-:Y:S01]  /*0780*/  IMAD.HI R6, R2, 0x3531dec1, RZ ;  /* 0x3531dec102067827 */ /* 0x000fe200078e02ff */
[----:B------:R-:W-:-:S02]  /*0790*/  LOP3.LUT R5, R0, 0x18, R13, 0xfe, !PT ;  /* 0x0000001800057812 */ /* 0x000fc400078efe0d */
[--C-:B------:R-:W-:Y:S01]  /*07a0*/  LOP3.LUT R3, R0, 0x20, R13.reuse, 0xfe, !PT ;  /* 0x0000002000037812 */ /* 0x100fe200078efe0d */
[----:B------:R-:W-:Y:S01]  /*07b0*/  IMAD.HI R16, R10, 0x3531dec1, RZ ;  /* 0x3531dec10a107827 */ /* 0x000fe200078e02ff */
[C-C-:B------:R-:W-:Y:S02]  /*07c0*/  LOP3.LUT R9, R0.reuse, 0x28, R13.reuse, 0xfe, !PT ;  /* 0x0000002800097812 */ /* 0x140fe400078efe0d */
[--C-:B------:R-:W-:Y:S01]  /*07d0*/  LOP3.LUT R8, R0, 0x30, R13.reuse, 0xfe, !PT ;  /* 0x0000003000087812 */ /* 0x100fe200078efe0d */
[----:B------:R-:W-:Y:S01]  /*07e0*/  IMAD.HI R12, R14, 0x3531dec1, RZ ;  /* 0x3531dec10e0c7827 */ /* 0x000fe200078e02ff */
[C-C-:B------:R-:W-:Y:S02]  /*07f0*/  LOP3.LUT R27, R18.reuse, 0x58, R13.reuse, 0xfe, !PT ;  /* 0x00000058121b7812 */ /* 0x140fe400078efe0d */
[C-C-:B------:R-:W-:Y:S01]  /*0800*/  LOP3.LUT R28, R18.reuse, 0x60, R13.reuse, 0xfe, !PT ;  /* 0x00000060121c7812 */ /* 0x140fe200078efe0d */
[----:B------:R-:W-:Y:S01]  /*0810*/  IMAD.HI R20, R5, 0x3531dec1, RZ ;  /* 0x3531dec105147827 */ /* 0x000fe200078e02ff */
[----:B------:R-:W-:-:S02]  /*0820*/  LOP3.LUT R29, R18, 0x68, R13, 0xfe, !PT ;  /* 0x00000068121d7812 */ /* 0x000fc400078efe0d */
[--C-:B------:R-:W-:Y:S01]  /*0830*/  LOP3.LUT R30, R18, 0x70, R13.reuse, 0xfe, !PT ;  /* 0x00000070121e7812 */ /* 0x100fe200078efe0d */
[----:B------:R-:W-:Y:S01]  /*0840*/  IMAD.HI R40, R27, 0x2aaaaaab, RZ ;  /* 0x2aaaaaab1b287827 */ /* 0x000fe200078e02ff */
[--C-:B------:R-:W-:Y:S02]  /*0850*/  LOP3.LUT R0, R0, 0x38, R13.reuse, 0xfe, !PT ;  /* 0x0000003800007812 */ /* 0x100fe400078efe0d */
[----:B------:R-:W-:Y:S01]  /*0860*/  LOP3.LUT R13, R18, 0x78, R13, 0xfe, !PT ;  /* 0x00000078120d7812 */ /* 0x000fe200078efe0d */
[----:B------:R-:W-:Y:S01]  /*0870*/  IMAD.HI R22, R8, 0x3531dec1, RZ ;  /* 0x3531dec108167827 */ /* 0x000fe200078e02ff */
[----:B------:R-:W-:Y:S02]  /*0880*/  SHF.R.U32.HI R23, RZ, 0x1f, R16 ;  /* 0x0000001fff177819 */ /* 0x000fe40000011610 */
[----:B------:R-:W-:Y:S01]  /*0890*/  SHF.R.U32.HI R17, RZ, 0x1f, R12 ;  /* 0x0000001fff117819 */ /* 0x000fe2000001160c */
[----:B------:R-:W-:Y:S01]  /*08a0*/  IMAD.HI R48, R13, 0x2aaaaaab, RZ ;  /* 0x2aaaaaab0d307827 */ /* 0x000fe200078e02ff */
[----:B------:R-:W-:-:S02]  /*08b0*/  LEA.HI R57, R16, R23, RZ, 0x1c ;  /* 0x0000001710397211 */ /* 0x000fc400078fe0ff */
[----:B------:R-:W-:Y:S01]  /*08c0*/  SHF.R.U32.HI R45, RZ, 0x1f, R40 ;  /* 0x0000001fff2d7819 */ /* 0x000fe20000011628 */
[----:B------:R-:W-:Y:S01]  /*08d0*/  IMAD.HI R42, R28, 0x2aaaaaab, RZ ;  /* 0x2aaaaaab1c2a7827 */ /* 0x000fe200078e02ff */
[----:B------:R-:W-:Y:S02]  /*08e0*/  SHF.R.U32.HI R51, RZ, 0x1f, R48 ;  /* 0x0000001fff337819 */ /* 0x000fe40000011630 */
[----:B------:R-:W-:Y:S01]  /*08f0*/  LEA.HI R55, R12, R17, RZ, 0x1c ;  /* 0x000000110c377211 */ /* 0x000fe200078fe0ff */
[----:B------:R-:W-:Y:S01]  /*0900*/  IMAD.HI R16, R9, 0x3531dec1, RZ ;  /* 0x3531dec109107827 */ /* 0x000fe200078e02ff */
[----:B------:R-:W-:Y:S02]  /*0910*/  LEA.HI R48, R48, R51, RZ, 0x19 ;  /* 0x0000003330307211 */ /* 0x000fe400078fc8ff */
[----:B------:R-:W-:Y:S01]  /*0920*/  LEA.HI R40, R40, R45, RZ, 0x19 ;  /* 0x0000002d28287211 */ /* 0x000fe200078fc8ff */
[----:B------:R-:W-:Y:S01]  /*0930*/  IMAD.HI R44, R29, 0x2aaaaaab, RZ ;  /* 0x2aaaaaab1d2c7827 */ /* 0x000fe200078e02ff */
[----:B------:R-:W-:-:S02]  /*0940*/  SHF.R.U32.HI R23, RZ, 0x1f, R22 ;  /* 0x0000001fff177819 */ /* 0x000fc40000011616 */
[----:B------:R-:W-:Y:S01]  /*0950*/  SHF.R.U32.HI R45, RZ, 0x1f, R42 ;  /* 0x0000001fff2d7819 */ /* 0x000fe2000001162a */
[----:B------:R-:W-:Y:S01]  /*0960*/  IMAD R48, R48, -0x300, R13 ;  /* 0xfffffd0030307824 */ /* 0x000fe200078e020d */
[----:B------:R-:W-:Y:S01]  /*0970*/  SHF.R.U32.HI R13, RZ, 0x1f, R6 ;  /* 0x0000001fff0d7819 */ /* 0x000fe20000011606 */
[----:B------:R-:W-:Y:S01]  /*0980*/  IMAD.HI R12, R3, 0x3531dec1, RZ ;  /* 0x3531dec1030c7827 */ /* 0x000fe200078e02ff */
[----:B------:R-:W-:Y:S02]  /*0990*/  SHF.R.U32.HI R17, RZ, 0x1f, R16 ;  /* 0x0000001fff117819 */ /* 0x000fe40000011610 */
[----:B------:R-:W-:Y:S01]  /*09a0*/  LEA.HI R21, R6, R13, RZ, 0x1c ;  /* 0x0000000d06157211 */ /* 0x000fe200078fe0ff */
[----:B------:R-:W-:Y:S01]  /*09b0*/  IMAD.HI R24, R0, 0x3531dec1, RZ ;  /* 0x3531dec100187827 */ /* 0x000fe200078e02ff */
[----:B------:R-:W-:Y:S02]  /*09c0*/  SHF.R.U32.HI R13, RZ, 0x1f, R20 ;  /* 0x0000001fff0d7819 */ /* 0x000fe40000011614 */
[----:B------:R-:W-:Y:S01]  /*09d0*/  SHF.R.U32.HI R47, RZ, 0x1f, R44 ;  /* 0x0000001fff2f7819 */ /* 0x000fe2000001162c */
[----:B------:R-:W-:Y:S01]  /*09e0*/  IMAD R192, R33, 0x300, RZ ;  /* 0x0000030021c07824 */ /* 0x000fe200078e02ff */
[----:B------:R-:W-:Y:S01]  /*09f0*/  LEA.HI R6, R20, R13, RZ, 0x1c ;  /* 0x0000000d14067211 */ /* 0x000fe200078fe0ff */
[----:B------:R-:W-:Y:S01]  /*0a00*/  IMAD R190, R35, 0x300, RZ ;  /* 0x0000030023be7824 */ /* 0x000fe200078e02ff */
[----:B------:R-:W-:Y:S01]  /*0a10*/  SHF.R.U32.HI R13, RZ, 0x1f, R12 ;  /* 0x0000001fff0d7819 */ /* 0x000fe2000001160c */
[----:B------:R-:W-:Y:S01]  /*0a20*/  IMAD R38, R38, -0x300, R25 ;  /* 0xfffffd0026267824 */ /* 0x000fe200078e0219 */
[----:B------:R-:W-:Y:S01]  /*0a30*/  LEA.HI R59, R22, R23, RZ, 0x1c ;  /* 0x00000017163b7211 */ /* 0x000fe200078fe0ff */
[----:B------:R-:W-:Y:S01]  /*0a40*/  IMAD R200, R32, 0x300, RZ ;  /* 0x0000030020c87824 */ /* 0x000fe200078e02ff */
[----:B------:R-:W-:Y:S01]  /*0a50*/  LEA.HI R45, R42, R45, RZ, 0x19 ;  /* 0x0000002d2a2d7211 */ /* 0x000fe200078fc8ff */
[----:B------:R-:W-:Y:S01]  /*0a60*/  IMAD.HI R46, R30, 0x2aaaaaab, RZ ;  /* 0x2aaaaaab1e2e7827 */ /* 0x000fe200078e02ff */
[----:B------:R-:W-:-:S02]  /*0a70*/  SHF.R.U32.HI R25, RZ, 0x1f, R24 ;  /* 0x0000001fff197819 */ /* 0x000fc40000011618 */
[----:B------:R-:W-:Y:S01]  /*0a80*/  LEA.HI R56, R16, R17, RZ, 0x1c ;  /* 0x0000001110387211 */ /* 0x000fe200078fe0ff */
[----:B------:R-:W-:Y:S01]  /*0a90*/  IMAD R198, R37, 0x300, RZ ;  /* 0x0000030025c67824 */ /* 0x000fe200078e02ff */
[----:B------:R-:W-:Y:S01]  /*0aa0*/  LOP3.LUT R23, R194, R7, RZ, 0xfc, !PT ;  /* 0x00000007c2177212 */ /* 0x000fe200078efcff */
[----:B------:R-:W-:Y:S01]  /*0ab0*/  IMAD R43, R43, -0x300, R26 ;  /* 0xfffffd002b2b7824 */ /* 0x000fe200078e021a */
[----:B------:R-:W-:Y:S01]  /*0ac0*/  LEA.HI R44, R44, R47, RZ, 0x19 ;  /* 0x0000002f2c2c7211 */ /* 0x000fe200078fc8ff */
[----:B------:R-:W-:Y:S01]  /*0ad0*/  IMAD R45, R45, -0x300, R28 ;  /* 0xfffffd002d2d7824 */ /* 0x000fe200078e021c */
[-C--:B------:R-:W-:Y:S01]  /*0ae0*/  LOP3.LUT R20, R192, R7.reuse, RZ, 0xfc, !PT ;  /* 0x00000007c0147212 */ /* 0x080fe200078efcff */
[----:B------:R-:W-:Y:S01]  /*0af0*/  IMAD R40, R40, -0x300, R27 ;  /* 0xfffffd0028287824 */ /* 0x000fe200078e021b */
[----:B------:R-:W-:Y:S01]  /*0b00*/  LOP3.LUT R17, R190, R7, RZ, 0xfc, !PT ;  /* 0x00000007be117212 */ /* 0x000fe200078efcff */
[----:B------:R-:W-:Y:S01]  /*0b10*/  IMAD R44, R44, -0x300, R29 ;  /* 0xfffffd002c2c7824 */ /* 0x000fe200078e021d */
[----:B------:R-:W-:Y:S01]  /*0b20*/  LEA.HI R54, R12, R13, RZ, 0x1c ;  /* 0x0000000d0c367211 */ /* 0x000fe200078fe0ff */
[----:B------:R-:W-:Y:S01]  /*0b30*/  IMAD R196, R34, 0x300, RZ ;  /* 0x0000030022c47824 */ /* 0x000fe200078e02ff */
[----:B------:R-:W-:Y:S01]  /*0b40*/  LEA.HI R61, R24, R25, RZ, 0x1c ;  /* 0x00000019183d7211 */ /* 0x000fe200078fe0ff */
[----:B------:R-:W-:Y:S01]  /*0b50*/  IMAD R206, R39, 0x300, RZ ;  /* 0x0000030027ce7824 */ /* 0x000fe200078e02ff */
[----:B------:R-:W-:Y:S01]  /*0b60*/  SHF.R.S32.HI R12, RZ, 0x1f, R194 ;  /* 0x0000001fff0c7819 */ /* 0x000fe200000114c2 */
[----:B------:R-:W-:Y:S01]  /*0b70*/  IMAD R204, R36, 0x300, RZ ;  /* 0x0000030024cc7824 */ /* 0x000fe200078e02ff */
[----:B------:R-:W-:Y:S01]  /*0b80*/  LEA R26, P0, R23, c[0x0][0x168], 0x1 ;  /* 0x00005a00171a7a11 */ /* 0x000fe200078008ff */
        /* <DEDUP_REMOVED lines=9> */
[-C--:B------:R-:W-:Y:S01]  /*0c20*/  LOP3.LUT R28, R200, R7.reuse, RZ, 0xfc, !PT ;  /* 0x00000007c81c7212 */ /* 0x080fe200078efcff */
[----:B------:R-:W-:Y:S01]  /*0c30*/  IMAD R220, R44, 0x300, RZ ;  /* 0x000003002cdc7824 */ /* 0x000fe200078e02ff */
[----:B------:R-:W-:Y:S01]  /*0c40*/  SHF.R.U32.HI R49, RZ, 0x1f, R46 ;  /* 0x0000001fff317819 */ /* 0x000fe2000001162e */
[----:B------:R-:W-:Y:S01]  /*0c50*/  IMAD R21, R21, -0x4d, R2 ;  /* 0xffffffb315157824 */ /* 0x000fe200078e0202 */
[----:B------:R-:W-:Y:S01]  /*0c60*/  LOP3.LUT R29, R198, R7, RZ, 0xfc, !PT ;  /* 0x00000007c61d7212 */ /* 0x000fe200078efcff */
[----:B------:R-:W-:Y:S01]  /*0c70*/  IMAD R216, R48, 0x300, RZ ;  /* 0x0000030030d87824 */ /* 0x000fe200078e02ff */
[----:B------:R-:W-:Y:S01]  /*0c80*/  LEA.HI.X R27, R23, c[0x0][0x16c], R12, 0x1, P0 ;  /* 0x00005b00171b7a11 */ /* 0x000fe200000f0c0c */
[----:B------:R-:W-:Y:S01]  /*0c90*/  IMAD R174, R21, 0x300, RZ ;  /* 0x0000030015ae7824 */ /* 0x000fe200078e02ff */
[----:B------:R-:W-:Y:S01]  /*0ca0*/  LEA.HI.X R25, R20, c[0x0][0x16c], R13, 0x1, P1 ;  /* 0x00005b0014197a11 */ /* 0x000fe200008f0c0d */
[----:B------:R-:W-:Y:S01]  /*0cb0*/  IMAD R6, R6, -0x4d, R5 ;  /* 0xffffffb306067824 */ /* 0x000fe200078e0205 */
[----:B------:R-:W-:Y:S01]  /*0cc0*/  LEA.HI.X R23, R17, c[0x0][0x16c], R16, 0x1, P2 ;  /* 0x00005b0011177a11 */ /* 0x000fe200010f0c10 */
[----:B------:R-:W-:Y:S01]  /*0cd0*/  IMAD R55, R55, -0x4d, R14 ;  /* 0xffffffb337377824 */ /* 0x000fe200078e020e */
[----:B------:R-:W-:Y:S01]  /*0ce0*/  SHF.R.S32.HI R13, RZ, 0x1f, R200 ;  /* 0x0000001fff0d7819 */ /* 0x000fe200000114c8 */
[----:B------:R-:W-:Y:S01]  /*0cf0*/  IMAD R57, R57, -0x4d, R10 ;  /* 0xffffffb339397824 */ /* 0x000fe200078e020a */
[----:B------:R-:W-:Y:S01]  /*0d00*/  LEA R16, P0, R28, c[0x0][0x168], 0x1 ;  /* 0x00005a001c107a11 */ /* 0x000fe200078008ff */
[----:B------:R-:W-:Y:S01]  /*0d10*/  IMAD R184, R6, 0x300, RZ ;  /* 0x0000030006b87824 */ /* 0x000fe200078e02ff */
[----:B------:R-:W-:Y:S01]  /*0d20*/  LEA.HI R49, R46, R49, RZ, 0x19 ;  /* 0x000000312e317211 */ /* 0x000fe200078fc8ff */
[----:B------:R-:W-:Y:S01]  /*0d30*/  IMAD R178, R55, 0x300, RZ ;  /* 0x0000030037b27824 */ /* 0x000fe200078e02ff */
[----:B------:R-:W-:Y:S01]  /*0d40*/  SHF.R.S32.HI R20, RZ, 0x1f, R198 ;  /* 0x0000001fff147819 */ /* 0x000fe200000114c6 */
[----:B------:R-:W-:Y:S01]  /*0d50*/  IMAD R54, R54, -0x4d, R3 ;  /* 0xffffffb336367824 */ /* 0x000fe200078e0203 */
[----:B------:R-:W-:Y:S01]  /*0d60*/  LEA R12, P1, R29, c[0x0][0x168], 0x1 ;  /* 0x00005a001d0c7a11 */ /* 0x000fe200078208ff */
[----:B------:R-:W-:Y:S01]  /*0d70*/  IMAD R49, R49, -0x300, R30 ;  /* 0xfffffd0031317824 */ /* 0x000fe200078e021e */
[-C--:B------:R-:W-:Y:S01]  /*0d80*/  LOP3.LUT R31, R196, R7.reuse, RZ, 0xfc, !PT ;  /* 0x00000007c41f7212 */ /* 0x080fe200078efcff */
[----:B------:R-:W-:Y:S01]  /*0d90*/  IMAD R176, R57, 0x300, RZ ;  /* 0x0000030039b07824 */ /* 0x000fe200078e02ff */
[-C--:B------:R-:W-:Y:S01]  /*0da0*/  LOP3.LUT R36, R206, R7.reuse, RZ, 0xfc, !PT ;  /* 0x00000007ce247212 */ /* 0x080fe200078efcff */
[----:B------:R-:W-:Y:S01]  /*0db0*/  IMAD R218, R49, 0x300, RZ ;  /* 0x0000030031da7824 */ /* 0x000fe200078e02ff */
[----:B------:R-:W-:Y:S01]  /*0dc0*/  LEA.HI.X R17, R28, c[0x0][0x16c], R13, 0x1, P0 ;  /* 0x00005b001c117a11 */ /* 0x000fe200000f0c0d */
[----:B------:R-:W-:Y:S01]  /*0dd0*/  IMAD R180, R56, -0x4d, R9 ;  /* 0xffffffb338b47824 */ /* 0x000fe200078e0209 */
[-C--:B------:R-:W-:Y:S01]  /*0de0*/  LOP3.LUT R35, R204, R7.reuse, RZ, 0xfc, !PT ;  /* 0x00000007cc237212 */ /* 0x080fe200078efcff */
[----:B------:R-:W-:Y:S01]  /*0df0*/  IMAD R182, R54, 0x300, RZ ;  /* 0x0000030036b67824 */ /* 0x000fe200078e02ff */
[----:B------:R-:W-:Y:S01]  /*0e00*/  LEA.HI.X R13, R29, c[0x0][0x16c], R20, 0x1, P1 ;  /* 0x00005b001d0d7a11 */ /* 0x000fe200008f0c14 */
[----:B------:R-:W-:Y:S01]  /*0e10*/  IMAD R180, R180, 0x300, RZ ;  /* 0x00000300b4b47824 */ /* 0x000fe200078e02ff */
[----:B------:R-:W-:Y:S01]  /*0e20*/  SHF.R.S32.HI R20, RZ, 0x1f, R196 ;  /* 0x0000001fff147819 */ /* 0x000fe200000114c4 */
[----:B------:R-:W-:Y:S01]  /*0e30*/  IMAD R59, R59, -0x4d, R8 ;  /* 0xffffffb33b3b7824 */ /* 0x000fe200078e0208 */
[----:B------:R-:W-:Y:S01]  /*0e40*/  LEA R32, P0, R31, c[0x0][0x168], 0x1 ;  /* 0x00005a001f207a11 */ /* 0x000fe200078008ff */
[----:B------:R-:W-:Y:S01]  /*0e50*/  IMAD R61, R61, -0x4d, R0 ;  /* 0xffffffb33d3d7824 */ /* 0x000fe200078e0200 */
[----:B------:R-:W-:Y:S01]  /*0e60*/  SHF.R.S32.HI R29, RZ, 0x1f, R206 ;  /* 0x0000001fff1d7819 */ /* 0x000fe200000114ce */
[----:B------:R-:W-:Y:S01]  /*0e70*/  IMAD R188, R59, 0x300, RZ ;  /* 0x000003003bbc7824 */ /* 0x000fe200078e02ff */
[----:B------:R-:W-:Y:S01]  /*0e80*/  LEA R30, P1, R36, c[0x0][0x168], 0x1 ;  /* 0x00005a00241e7a11 */ /* 0x000fe200078208ff */
[----:B------:R-:W-:Y:S01]  /*0e90*/  IMAD R186, R61, 0x300, RZ ;  /* 0x000003003dba7824 */ /* 0x000fe200078e02ff */
[----:B------:R-:W-:Y:S01]  /*0ea0*/  SHF.R.S32.HI R34, RZ, 0x1f, R204 ;  /* 0x0000001fff227819 */ /* 0x000fe200000114cc */
[----:B------:R-:W-:Y:S01]  /*0eb0*/  IMAD.IADD R62, R7, 0x1, R184 ;  /* 0x00000001073e7824 */ /* 0x000fe200078e02b8 */
[----:B------:R-:W-:Y:S01]  /*0ec0*/  LEA R28, P2, R35, c[0x0][0x168], 0x1 ;  /* 0x00005a00231c7a11 */ /* 0x000fe200078408ff */
[C---:B------:R-:W-:Y:S01]  /*0ed0*/  IMAD.IADD R66, R7.reuse, 0x1, R180 ;  /* 0x0000000107427824 */ /* 0x040fe200078e02b4 */
[-C--:B------:R-:W-:Y:S01]  /*0ee0*/  LOP3.LUT R37, R202, R7.reuse, RZ, 0xfc, !PT ;  /* 0x00000007ca257212 */ /* 0x080fe200078efcff */
[----:B------:R-:W-:Y:S01]  /*0ef0*/  IMAD.IADD R68, R7, 0x1, R188 ;  /* 0x0000000107447824 */ /* 0x000fe200078e02bc */
[----:B------:R-:W-:Y:S01]  /*0f00*/  LOP3.LUT R42, R208, R7, RZ, 0xfc, !PT ;  /* 0x00000007d02a7212 */ /* 0x000fe200078efcff */
[----:B------:R-:W-:Y:S01]  /*0f10*/  IMAD.WIDE R66, R66, R81, c[0x0][0x160] ;  /* 0x0000580042427625 */ /* 0x000fe200078e0251 */
[----:B------:R-:W-:-:S02]  /*0f20*/  LEA.HI.X R33, R31, c[0x0][0x16c], R20, 0x1, P0 ;  /* 0x00005b001f217a11 */ /* 0x000fc400000f0c14 */
[----:B------:R-:W-:Y:S01]  /*0f30*/  LOP3.LUT R41, R210, R7, RZ, 0xfc, !PT ;  /* 0x00000007d2297212 */ /* 0x000fe200078efcff */
[----:B------:R-:W-:Y:S01]  /*0f40*/  IMAD.WIDE R68, R68, R81, c[0x0][0x160] ;  /* 0x0000580044447625 */ /* 0x000fe200078e0251 */
[----:B------:R-:W-:Y:S02]  /*0f50*/  LEA.HI.X R31, R36, c[0x0][0x16c], R29, 0x1, P1 ;  /* 0x00005b00241f7a11 */ /* 0x000fe400008f0c1d */
[----:B------:R-:W-:Y:S01]  /*0f60*/  LEA.HI.X R29, R35, c[0x0][0x16c], R34, 0x1, P2 ;  /* 0x00005b00231d7a11 */ /* 0x000fe200010f0c22 */
[C---:B------:R-:W-:Y:S01]  /*0f70*/  IMAD.IADD R78, R7.reuse, 0x1, R198 ;  /* 0x00000001074e7824 */ /* 0x040fe200078e02c6 */
[----:B------:R-:W-:Y:S01]  /*0f80*/  SHF.R.S32.HI R20, RZ, 0x1f, R202 ;  /* 0x0000001fff147819 */ /* 0x000fe200000114ca */
[----:B------:R-:W-:Y:S01]  /*0f90*/  IMAD.IADD R79, R7, 0x1, R196 ;  /* 0x00000001074f7824 */ /* 0x000fe200078e02c4 */
[----:B------:R-:W-:Y:S01]  /*0fa0*/  LEA R38, P0, R37, c[0x0][0x168], 0x1 ;  /* 0x00005a0025267a11 */ /* 0x000fe200078008ff */
[----:B------:R-:W-:Y:S01]  /*0fb0*/  IMAD.WIDE R196, R196, 0x2, RZ ;  /* 0x00000002c4c47825 */ /* 0x000fe200078e02ff */
[----:B------:R-:W-:-:S02]  /*0fc0*/  SHF.R.S32.HI R35, RZ, 0x1f, R208 ;  /* 0x0000001fff237819 */ /* 0x000fc400000114d0 */
[----:B------:R-:W-:Y:S01]  /*0fd0*/  LEA R36, P1, R42, c[0x0][0x168], 0x1 ;  /* 0x00005a002a247a11 */ /* 0x000fe200078208ff */
[----:B------:R-:W-:Y:S01]  /*0fe0*/  IMAD.WIDE R198, R198, 0x2, RZ ;  /* 0x00000002c6c67825 */ /* 0x000fe200078e02ff */
[----:B------:R-:W-:Y:S02]  /*0ff0*/  SHF.R.S32.HI R40, RZ, 0x1f, R210 ;  /* 0x0000001fff287819 */ /* 0x000fe400000114d2 */
[----:B------:R-:W-:Y:S02]  /*1000*/  LEA R34, P2, R41, c[0x0][0x168], 0x1 ;  /* 0x00005a0029227a11 */ /* 0x000fe400078408ff */
[----:B------:R-:W-:Y:S02]  /*1010*/  LOP3.LUT R46, R212, R7, RZ, 0xfc, !PT ;  /* 0x00000007d42e7212 */ /* 0x000fe400078efcff */
[----:B------:R-:W-:Y:S02]  /*1020*/  LEA.HI.X R39, R37, c[0x0][0x16c], R20, 0x1, P0 ;  /* 0x00005b0025277a11 */ /* 0x000fe400000f0c14 */
[----:B------:R-:W-:-:S02]  /*1030*/  LEA.HI.X R37, R42, c[0x0][0x16c], R35, 0x1, P1 ;  /* 0x00005b002a257a11 */ /* 0x000fc400008f0c23 */
[----:B------:R-:W-:Y:S02]  /*1040*/  LEA.HI.X R35, R41, c[0x0][0x16c], R40, 0x1, P2 ;  /* 0x00005b0029237a11 */ /* 0x000fe400010f0c28 */
[-C--:B------:R-:W-:Y:S02]  /*1050*/  LOP3.LUT R43, R214, R7.reuse, RZ, 0xfc, !PT ;  /* 0x00000007d62b7212 */ /* 0x080fe400078efcff */
[----:B------:R-:W-:Y:S02]  /*1060*/  SHF.R.S32.HI R41, RZ, 0x1f, R212 ;  /* 0x0000001fff297819 */ /* 0x000fe400000114d4 */
[----:B------:R-:W-:Y:S02]  /*1070*/  LEA R40, P1, R46, c[0x0][0x168], 0x1 ;  /* 0x00005a002e287a11 */ /* 0x000fe400078208ff */
[----:B------:R-:W-:Y:S02]  /*1080*/  LOP3.LUT R52, R218, R7, RZ, 0xfc, !PT ;  /* 0x00000007da347212 */ /* 0x000fe400078efcff */
[----:B------:R-:W-:-:S02]  /*1090*/  SHF.R.S32.HI R20, RZ, 0x1f, R214 ;  /* 0x0000001fff147819 */ /* 0x000fc400000114d6 */
[C---:B------:R-:W-:Y:S02]  /*10a0*/  LEA R42, P0, R43.reuse, c[0x0][0x168], 0x1 ;  /* 0x00005a002b2a7a11 */ /* 0x040fe400078008ff */
[----:B------:R-:W-:Y:S02]  /*10b0*/  LEA.HI.X R41, R46, c[0x0][0x16c], R41, 0x1, P1 ;  /* 0x00005b002e297a11 */ /* 0x000fe400008f0c29 */
[----:B------:R-:W-:Y:S02]  /*10c0*/  LOP3.LUT R47, R220, R7, RZ, 0xfc, !PT ;  /* 0x00000007dc2f7212 */ /* 0x000fe400078efcff */
[----:B------:R-:W-:Y:S02]  /*10d0*/  SHF.R.S32.HI R45, RZ, 0x1f, R218 ;  /* 0x0000001fff2d7819 */ /* 0x000fe400000114da */
[----:B------:R-:W-:Y:S02]  /*10e0*/  LEA R44, P1, R52, c[0x0][0x168], 0x1 ;  /* 0x00005a00342c7a11 */ /* 0x000fe400078208ff */
[----:B------:R-:W-:-:S02]  /*10f0*/  LEA.HI.X R43, R43, c[0x0][0x16c], R20, 0x1, P0 ;  /* 0x00005b002b2b7a11 */ /* 0x000fc400000f0c14 */
[----:B------:R-:W-:Y:S02]  /*1100*/  SHF.R.S32.HI R20, RZ, 0x1f, R220 ;  /* 0x0000001fff147819 */ /* 0x000fe400000114dc */
[----:B------:R-:W-:Y:S02]  /*1110*/  LEA R46, P0, R47, c[0x0][0x168], 0x1 ;  /* 0x00005a002f2e7a11 */ /* 0x000fe400078008ff */
[----:B------:R-:W-:Y:S01]  /*1120*/  LEA.HI.X R45, R52, c[0x0][0x16c], R45, 0x1, P1 ;  /* 0x00005b00342d7a11 */ /* 0x000fe200008f0c2d */
[----:B------:R-:W-:Y:S01]  /*1130*/  IMAD.IADD R52, R7, 0x1, R174 ;  /* 0x0000000107347824 */ /* 0x000fe200078e02ae */
[----:B------:R-:W-:Y:S02]  /*1140*/  LOP3.LUT R58, R216, R7, RZ, 0xfc, !PT ;  /* 0x00000007d83a7212 */ /* 0x000fe400078efcff */
[----:B------:R-:W-:Y:S01]  /*1150*/  LEA.HI.X R47, R47, c[0x0][0x16c], R20, 0x1, P0 ;  /* 0x00005b002f2f7a11 */ /* 0x000fe200000f0c14 */
[----:B------:R-:W-:Y:S01]  /*1160*/  IMAD.SHL.U32 R20, R50, 0x2, RZ ;  /* 0x0000000232147824 */ /* 0x000fe200078e00ff */
[----:B------:R-:W-:Y:S01]  /*1170*/  SHF.R.S32.HI R49, RZ, 0x1f, R216 ;  /* 0x0000001fff317819 */ /* 0x000fe200000114d8 */
[----:B------:R-:W-:Y:S01]  /*1180*/  IMAD.WIDE R52, R52, R81, c[0x0][0x160] ;  /* 0x0000580034347625 */ /* 0x000fe200078e0251 */
[----:B------:R-:W-:-:S02]  /*1190*/  LOP3.LUT R60, R174, R7, RZ, 0xfc, !PT ;  /* 0x00000007ae3c7212 */ /* 0x000fc400078efcff */
[----:B------:R-:W-:Y:S02]  /*11a0*/  LEA R48, P1, R58, c[0x0][0x168], 0x1 ;  /* 0x00005a003a307a11 */ /* 0x000fe400078208ff */
[----:B------:R-:W-:Y:S01]  /*11b0*/  SHF.R.S32.HI R21, RZ, 0x1f, R174 ;  /* 0x0000001fff157819 */ /* 0x000fe200000114ae */
[----:B------:R1:W-:Y:S01]  /*11c0*/  LDGSTS.E.BYPASS.128 [R20+0x18000], [R52.64] ;  /* 0x1800000034147fae */ /* 0x0003e2000b901c44 */
[----:B------:R-:W-:Y:S02]  /*11d0*/  LEA R50, P0, R60, c[0x0][0x160], 0x1 ;  /* 0x000058003c327a11 */ /* 0x000fe400078008ff */
[----:B------:R-:W-:Y:S02]  /*11e0*/  LEA.HI.X R49, R58, c[0x0][0x16c], R49, 0x1, P1 ;  /* 0x00005b003a317a11 */ /* 0x000fe400008f0c31 */
[----:B------:R-:W-:Y:S02]  /*11f0*/  LOP3.LUT R58, R184, R7, RZ, 0xfc, !PT ;  /* 0x00000007b83a7212 */ /* 0x000fe400078efcff */
[----:B------:R-:W-:-:S02]  /*1200*/  LEA.HI.X R51, R60, c[0x0][0x164], R21, 0x1, P0 ;  /* 0x000059003c337a11 */ /* 0x000fc400000f0c15 */
[-C--:B------:R-:W-:Y:S02]  /*1210*/  LOP3.LUT R60, R176, R7.reuse, RZ, 0xfc, !PT ;  /* 0x00000007b03c7212 */ /* 0x080fe400078efcff */
[----:B------:R-:W-:Y:S01]  /*1220*/  SHF.R.S32.HI R57, RZ, 0x1f, R184 ;  /* 0x0000001fff397819 */ /* 0x000fe200000114b8 */
[----:B------:R-:W-:Y:S01]  /*1230*/  IMAD.WIDE R184, R184, 0x2, RZ ;  /* 0x00000002b8b87825 */ /* 0x000fe200078e02ff */
[----:B-1----:R-:W-:Y:S02]  /*1240*/  LOP3.LUT R53, R178, R7, RZ, 0xfc, !PT ;  /* 0x00000007b2357212 */ /* 0x002fe400078efcff */
[----:B------:R-:W-:Y:S02]  /*1250*/  LEA R56, P2, R58, c[0x0][0x160], 0x1 ;  /* 0x000058003a387a11 */ /* 0x000fe400078408ff */
[----:B------:R-:W-:Y:S02]  /*1260*/  SHF.R.S32.HI R6, RZ, 0x1f, R178 ;  /* 0x0000001fff067819 */ /* 0x000fe400000114b2 */
[----:B------:R-:W-:-:S02]  /*1270*/  LEA R54, P0, R53, c[0x0][0x160], 0x1 ;  /* 0x0000580035367a11 */ /* 0x000fc400078008ff */
[-C--:B------:R-:W-:Y:S02]  /*1280*/  LOP3.LUT R63, R182, R7.reuse, RZ, 0xfc, !PT ;  /* 0x00000007b63f7212 */ /* 0x080fe400078efcff */
[----:B------:R-:W-:Y:S02]  /*1290*/  SHF.R.S32.HI R21, RZ, 0x1f, R176 ;  /* 0x0000001fff157819 */ /* 0x000fe400000114b0 */
[----:B------:R-:W-:Y:S02]  /*12a0*/  LEA R52, P1, R60, c[0x0][0x160], 0x1 ;  /* 0x000058003c347a11 */ /* 0x000fe400078208ff */
[----:B------:R-:W-:Y:S02]  /*12b0*/  LEA.HI.X R57, R58, c[0x0][0x164], R57, 0x1, P2 ;  /* 0x000059003a397a11 */ /* 0x000fe400010f0c39 */
[----:B------:R-:W-:Y:S02]  /*12c0*/  LEA.HI.X R55, R53, c[0x0][0x164], R6, 0x1, P0 ;  /* 0x0000590035377a11 */ /* 0x000fe400000f0c06 */
[----:B------:R-:W-:-:S02]  /*12d0*/  LOP3.LUT R58, R180, R7, RZ, 0xfc, !PT ;  /* 0x00000007b43a7212 */ /* 0x000fc400078efcff */
[----:B------:R-:W-:Y:S02]  /*12e0*/  SHF.R.S32.HI R6, RZ, 0x1f, R182 ;  /* 0x0000001fff067819 */ /* 0x000fe400000114b6 */
[----:B------:R-:W-:Y:S02]  /*12f0*/  LEA R70, P0, R63, c[0x0][0x160], 0x1 ;  /* 0x000058003f467a11 */ /* 0x000fe400078008ff */
[----:B------:R-:W-:Y:S01]  /*1300*/  LEA.HI.X R53, R60, c[0x0][0x164], R21, 0x1, P1 ;  /* 0x000059003c357a11 */ /* 0x000fe200008f0c15 */
[----:B------:R-:W-:Y:S01]  /*1310*/  IMAD.IADD R60, R7, 0x1, R176 ;  /* 0x00000001073c7824 */ /* 0x000fe200078e02b0 */
[----:B------:R-:W-:Y:S01]  /*1320*/  SHF.R.S32.HI R21, RZ, 0x1f, R180 ;  /* 0x0000001fff157819 */ /* 0x000fe200000114b4 */
[----:B------:R-:W-:Y:S01]  /*1330*/  IMAD.WIDE R180, R180, 0x2, RZ ;  /* 0x00000002b4b47825 */ /* 0x000fe200078e02ff */
[----:B------:R-:W-:Y:S02]  /*1340*/  LEA R72, P1, R58, c[0x0][0x160], 0x1 ;  /* 0x000058003a487a11 */ /* 0x000fe400078208ff */
[----:B------:R-:W-:Y:S01]  /*1350*/  LEA.HI.X R71, R63, c[0x0][0x164], R6, 0x1, P0 ;  /* 0x000059003f477a11 */ /* 0x000fe200000f0c06 */
[----:B------:R-:W-:Y:S01]  /*1360*/  IMAD.WIDE R60, R60, R81, c[0x0][0x160] ;  /* 0x000058003c3c7625 */ /* 0x000fe200078e0251 */
[----:B------:R-:W-:-:S02]  /*1370*/  LOP3.LUT R63, R188, R7, RZ, 0xfc, !PT ;  /* 0x00000007bc3f7212 */ /* 0x000fc400078efcff */
[----:B------:R-:W-:Y:S02]  /*1380*/  LOP3.LUT R64, R186, R7, RZ, 0xfc, !PT ;  /* 0x00000007ba407212 */ /* 0x000fe400078efcff */
[----:B------:R-:W-:Y:S01]  /*1390*/  LEA.HI.X R73, R58, c[0x0][0x164], R21, 0x1, P1 ;  /* 0x000059003a497a11 */ /* 0x000fe200008f0c15 */
[----:B------:R-:W-:Y:S01]  /*13a0*/  IMAD.IADD R58, R7, 0x1, R178 ;  /* 0x00000001073a7824 */ /* 0x000fe200078e02b2 */
[----:B------:R-:W-:Y:S01]  /*13b0*/  SHF.R.S32.HI R6, RZ, 0x1f, R188 ;  /* 0x0000001fff067819 */ /* 0x000fe200000114bc */
[----:B------:R-:W-:Y:S01]  /*13c0*/  IMAD.WIDE R188, R188, 0x2, RZ ;  /* 0x00000002bcbc7825 */ /* 0x000fe200078e02ff */
[----:B------:R-:W-:Y:S02]  /*13d0*/  SHF.R.S32.HI R21, RZ, 0x1f, R186 ;  /* 0x0000001fff157819 */ /* 0x000fe400000114ba */
[----:B------:R-:W-:Y:S01]  /*13e0*/  LEA R74, P0, R63, c[0x0][0x160], 0x1 ;  /* 0x000058003f4a7a11 */ /* 0x000fe200078008ff */
[----:B------:R-:W-:Y:S01]  /*13f0*/  IMAD.WIDE R58, R58, R81, c[0x0][0x160] ;  /* 0x000058003a3a7625 */ /* 0x000fe200078e0251 */
[----:B------:R-:W-:-:S02]  /*1400*/  LEA R76, P1, R64, c[0x0][0x160], 0x1 ;  /* 0x00005800404c7a11 */ /* 0x000fc400078208ff */
[----:B------:R-:W-:Y:S01]  /*1410*/  LEA.HI.X R75, R63, c[0x0][0x164], R6, 0x1, P0 ;  /* 0x000059003f4b7a11 */ /* 0x000fe200000f0c06 */
[-C--:B------:R-:W-:Y:S01]  /*1420*/  IMAD.WIDE R62, R62, R81.reuse, c[0x0][0x160] ;  /* 0x000058003e3e7625 */ /* 0x080fe200078e0251 */
[----:B------:R-:W-:Y:S01]  /*1430*/  LEA.HI.X R77, R64, c[0x0][0x164], R21, 0x1, P1 ;  /* 0x00005900404d7a11 */ /* 0x000fe200008f0c15 */
[----:B------:R1:W-:Y:S01]  /*1440*/  LDGSTS.E.BYPASS.128 [R20+0x18800], [R58.64] ;  /* 0x188000003a147fae */ /* 0x0003e2000b901c44 */
[----:B------:R-:W-:Y:S01]  /*1450*/  LEA R173, R173, 0x1000, 0x7 ;  /* 0x00001000adad7811 */ /* 0x000fe200078e38ff */
[----:B------:R-:W-:Y:S01]  /*1460*/  IMAD.IADD R64, R7, 0x1, R182 ;  /* 0x0000000107407824 */ /* 0x000fe200078e02b6 */
[----:B------:R-:W-:Y:S01]  /*1470*/  LOP3.LUT R222, R19, 0x8, RZ, 0xc0, !PT ;  /* 0x0000000813de7812 */ /* 0x000fe200078ec0ff */
[C---:B------:R-:W-:Y:S01]  /*1480*/  IMAD.IADD R6, R7.reuse, 0x1, R186 ;  /* 0x0000000107067824 */ /* 0x040fe200078e02ba */
[----:B------:R2:W-:Y:S01]  /*1490*/  LDGSTS.E.BYPASS.128 [R20+0x19000], [R60.64] ;  /* 0x190000003c147fae */ /* 0x0005e2000b901c44 */
[----:B------:R-:W-:Y:S01]  /*14a0*/  IMAD.IADD R21, R7, 0x1, R194 ;  /* 0x0000000107157824 */ /* 0x000fe200078e02c2 */
[C---:B------:R-:W-:Y:S01]  /*14b0*/  LOP3.LUT R118, R19.reuse, 0x20, RZ, 0xc0, !PT ;  /* 0x0000002013767812 */ /* 0x040fe200078ec0ff */
[----:B------:R-:W-:Y:S01]  /*14c0*/  IMAD.WIDE R64, R64, R81, c[0x0][0x160] ;  /* 0x0000580040407625 */ /* 0x000fe200078e0251 */
[----:B------:R3:W-:Y:S01]  /*14d0*/  LDGSTS.E.BYPASS.128 [R20+0x19800], [R62.64] ;  /* 0x198000003e147fae */ /* 0x0007e2000b901c44 */
[----:B------:R-:W-:-:S02]  /*14e0*/  LOP3.LUT R117, R19, 0x18, RZ, 0xc0, !PT ;  /* 0x0000001813757812 */ /* 0x000fc400078ec0ff */
[-C--:B-1----:R-:W-:Y:S01]  /*14f0*/  IMAD.WIDE R58, R6, R81.reuse, c[0x0][0x160] ;  /* 0x00005800063a7625 */ /* 0x082fe200078e0251 */
[----:B------:R1:W-:Y:S01]  /*1500*/  LDGSTS.E.BYPASS.128 [R20+0x1a000], [R64.64] ;  /* 0x1a00000040147fae */ /* 0x0003e2000b901c44 */
[----:B------:R-:W-:Y:S02]  /*1510*/  LOP3.LUT R118, R118, 0x18, R11, 0xf8, !PT ;  /* 0x0000001876767812 */ /* 0x000fe400078ef80b */
[----:B------:R-:W-:Y:S01]  /*1520*/  IMAD.IADD R6, R7, 0x1, R190 ;  /* 0x0000000107067824 */ /* 0x000fe200078e02be */
[----:B------:R4:W-:Y:S01]  /*1530*/  LDGSTS.E.BYPASS.128 [R20+0x1a800], [R66.64] ;  /* 0x1a80000042147fae */ /* 0x0009e2000b901c44 */
[----:B--2---:R-:W-:-:S03]  /*1540*/  IMAD.WIDE R60, R21, R81, c[0x0][0x168] ;  /* 0x00005a00153c7625 */ /* 0x004fc600078e0251 */
[----:B------:R2:W-:Y:S01]  /*1550*/  LDGSTS.E.BYPASS.128 [R20+0x1b000], [R68.64] ;  /* 0x1b00000044147fae */ /* 0x0005e2000b901c44 */
[C---:B---3--:R-:W-:Y:S02]  /*1560*/  IMAD.IADD R62, R7.reuse, 0x1, R192 ;  /* 0x00000001073e7824 */ /* 0x048fe400078e02c0 */
[----:B------:R-:W-:Y:S01]  /*1570*/  IMAD.IADD R21, R7, 0x1, R200 ;  /* 0x0000000107157824 */ /* 0x000fe200078e02c8 */
[----:B------:R3:W-:Y:S01]  /*1580*/  LDGSTS.E.BYPASS.128 [R20+0x1b800], [R58.64] ;  /* 0x1b8000003a147fae */ /* 0x0007e2000b901c44 */
[----:B------:R-:W-:-:S03]  /*1590*/  IMAD.WIDE R62, R62, R81, c[0x0][0x168] ;  /* 0x00005a003e3e7625 */ /* 0x000fc600078e0251 */
[----:B------:R-:W0:Y:S01]  /*15a0*/  LDGDEPBAR ;  /* 0x00000000000079af */ /* 0x000e220000000000 */
[----:B-1----:R-:W-:-:S03]  /*15b0*/  IMAD.WIDE R64, R6, R81, c[0x0][0x168] ;  /* 0x00005a0006407625 */ /* 0x002fc600078e0251 */
[----:B------:R1:W-:Y:S01]  /*15c0*/  LDGSTS.E.BYPASS.128 [R20], [R60.64] ;  /* 0x000000003c147fae */ /* 0x0003e2000b901c44 */
[----:B----4-:R-:W-:-:S03]  /*15d0*/  IMAD.WIDE R66, R21, R81, c[0x0][0x168] ;  /* 0x00005a0015427625 */ /* 0x010fc600078e0251 */
[----:B------:R4:W-:Y:S01]  /*15e0*/  LDGSTS.E.BYPASS.128 [R20+0x800], [R62.64] ;  /* 0x008000003e147fae */ /* 0x0009e2000b901c44 */
[----:B---3--:R-:W-:-:S03]  /*15f0*/  IMAD.WIDE R58, R78, R81, c[0x0][0x168] ;  /* 0x00005a004e3a7625 */ /* 0x008fc600078e0251 */
[----:B------:R3:W-:Y:S01]  /*1600*/  LDGSTS.E.BYPASS.128 [R20+0x1000], [R64.64] ;  /* 0x0100000040147fae */ /* 0x0007e2000b901c44 */
[----:B--2---:R-:W-:-:S03]  /*1610*/  IMAD.WIDE R68, R79, R81, c[0x0][0x168] ;  /* 0x00005a004f447625 */ /* 0x004fc600078e0251 */
[----:B------:R2:W-:Y:S01]  /*1620*/  LDGSTS.E.BYPASS.128 [R20+0x1800], [R66.64] ;  /* 0x0180000042147fae */ /* 0x0005e2000b901c44 */
[C---:B-1----:R-:W-:Y:S02]  /*1630*/  IMAD.IADD R60, R7.reuse, 0x1, R206 ;  /* 0x00000001073c7824 */ /* 0x042fe400078e02ce */
[C---:B------:R-:W-:Y:S01]  /*1640*/  IMAD.IADD R6, R7.reuse, 0x1, R204 ;  /* 0x0000000107067824 */ /* 0x040fe200078e02cc */
[----:B------:R1:W-:Y:S01]  /*1650*/  LDGSTS.E.BYPASS.128 [R20+0x2000], [R58.64] ;  /* 0x020000003a147fae */ /* 0x0003e2000b901c44 */
[C---:B------:R-:W-:Y:S02]  /*1660*/  IMAD.IADD R21, R7.reuse, 0x1, R202 ;  /* 0x0000000107157824 */ /* 0x040fe400078e02ca */
[C---:B------:R-:W-:Y:S01]  /*1670*/  IMAD.IADD R78, R7.reuse, 0x1, R208 ;  /* 0x00000001074e7824 */ /* 0x040fe200078e02d0 */
[----:B------:R1:W-:Y:S01]  /*1680*/  LDGSTS.E.BYPASS.128 [R20+0x2800], [R68.64] ;  /* 0x0280000044147fae */ /* 0x0003e2000b901c44 */
[----:B------:R-:W-:Y:S02]  /*1690*/  IMAD.IADD R79, R7, 0x1, R210 ;  /* 0x00000001074f7824 */ /* 0x000fe400078e02d2 */
[----:B------:R-:W-:-:S04]  /*16a0*/  IMAD.WIDE R60, R60, R81, c[0x0][0x168] ;  /* 0x00005a003c3c7625 */ /* 0x000fc800078e0251 */
[-C--:B----4-:R-:W-:Y:S01]  /*16b0*/  IMAD.WIDE R62, R6, R81.reuse, c[0x0][0x168] ;  /* 0x00005a00063e7625 */ /* 0x090fe200078e0251 */
[----:B------:R4:W-:Y:S03]  /*16c0*/  LDGSTS.E.BYPASS.128 [R20+0x3000], [R60.64] ;  /* 0x030000003c147fae */ /* 0x0009e6000b901c44 */
[----:B---3--:R-:W-:Y:S01]  /*16d0*/  IMAD.WIDE R64, R21, R81, c[0x0][0x168] ;  /* 0x00005a0015407625 */ /* 0x008fe200078e0251 */
[----:B------:R3:W-:Y:S03]  /*16e0*/  LDGSTS.E.BYPASS.128 [R20+0x3800], [R62.64] ;  /* 0x038000003e147fae */ /* 0x0007e6000b901c44 */
[C---:B-1----:R-:W-:Y:S01]  /*16f0*/  IMAD.IADD R68, R7.reuse, 0x1, R214 ;  /* 0x0000000107447824 */ /* 0x042fe200078e02d6 */
[----:B------:R1:W-:Y:S01]  /*1700*/  LDGSTS.E.BYPASS.128 [R20+0x4000], [R64.64] ;  /* 0x0400000040147fae */ /* 0x0003e2000b901c44 */
[----:B------:R-:W-:-:S02]  /*1710*/  IMAD.IADD R6, R7, 0x1, R212 ;  /* 0x0000000107067824 */ /* 0x000fc400078e02d4 */
[----:B--2---:R-:W-:-:S04]  /*1720*/  IMAD.WIDE R66, R78, R81, c[0x0][0x168] ;  /* 0x00005a004e427625 */ /* 0x004fc800078e0251 */
[----:B------:R-:W-:Y:S01]  /*1730*/  IMAD.IADD R21, R7, 0x1, R220 ;  /* 0x0000000107157824 */ /* 0x000fe200078e02dc */
[----:B------:R2:W-:Y:S01]  /*1740*/  LDGSTS.E.BYPASS.128 [R20+0x4800], [R66.64] ;  /* 0x0480000042147fae */ /* 0x0005e2000b901c44 */
[----:B------:R-:W-:-:S04]  /*1750*/  IMAD.WIDE R58, R79, R81, c[0x0][0x168] ;  /* 0x00005a004f3a7625 */ /* 0x000fc800078e0251 */
[C---:B------:R-:W-:Y:S01]  /*1760*/  IMAD.IADD R78, R7.reuse, 0x1, R218 ;  /* 0x00000001074e7824 */ /* 0x040fe200078e02da */
[----:B------:R1:W-:Y:S01]  /*1770*/  LDGSTS.E.BYPASS.128 [R20+0x5000], [R58.64] ;  /* 0x050000003a147fae */ /* 0x0003e2000b901c44 */
[----:B------:R-:W-:Y:S02]  /*1780*/  IMAD.IADD R79, R7, 0x1, R216 ;  /* 0x00000001074f7824 */ /* 0x000fe400078e02d8 */
[----:B------:R-:W-:-:S04]  /*1790*/  IMAD.WIDE R68, R68, R81, c[0x0][0x168] ;  /* 0x00005a0044447625 */ /* 0x000fc800078e0251 */
[-C--:B----4-:R-:W-:Y:S01]  /*17a0*/  IMAD.WIDE R60, R6, R81.reuse, c[0x0][0x168] ;  /* 0x00005a00063c7625 */ /* 0x090fe200078e0251 */
[----:B------:R4:W-:Y:S01]  /*17b0*/  LDGSTS.E.BYPASS.128 [R20+0x5800], [R68.64] ;  /* 0x0580000044147fae */ /* 0x0009e2000b901c44 */
[----:B------:R-:W-:Y:S02]  /*17c0*/  SHF.R.U32.HI R6, RZ, 0x2, R11 ;  /* 0x00000002ff067819 */ /* 0x000fe4000001160b */
[-C--:B---3--:R-:W-:Y:S01]  /*17d0*/  IMAD.WIDE R62, R21, R81.reuse, c[0x0][0x168] ;  /* 0x00005a00153e7625 */ /* 0x088fe200078e0251 */
[----:B------:R3:W-:Y:S03]  /*17e0*/  LDGSTS.E.BYPASS.128 [R20+0x6000], [R60.64] ;  /* 0x060000003c147fae */ /* 0x0007e6000b901c44 */
[-C--:B-1----:R-:W-:Y:S01]  /*17f0*/  IMAD.WIDE R64, R78, R81.reuse, c[0x0][0x168] ;  /* 0x00005a004e407625 */ /* 0x082fe200078e0251 */
[----:B------:R3:W-:Y:S03]  /*1800*/  LDGSTS.E.BYPASS.128 [R20+0x6800], [R62.64] ;  /* 0x068000003e147fae */ /* 0x0007e6000b901c44 */
[----:B--2---:R-:W-:Y:S01]  /*1810*/  IMAD.WIDE R66, R79, R81, c[0x0][0x168] ;  /* 0x00005a004f427625 */ /* 0x004fe200078e0251 */
[----:B------:R1:W-:Y:S03]  /*1820*/  LDGSTS.E.BYPASS.128 [R20+0x7000], [R64.64] ;  /* 0x0700000040147fae */ /* 0x0003e6000b901c44 */
[----:B------:R-:W-:Y:S01]  /*1830*/  IMAD.WIDE R216, R216, 0x2, RZ ;  /* 0x00000002d8d87825 */ /* 0x000fe200078e02ff */
[----:B------:R1:W-:Y:S03]  /*1840*/  LDGSTS.E.BYPASS.128 [R20+0x7800], [R66.64] ;  /* 0x0780000042147fae */ /* 0x0003e6000b901c44 */
[----:B------:R-:W-:Y:S01]  /*1850*/  IMAD.WIDE R212, R212, 0x2, RZ ;  /* 0x00000002d4d47825 */ /* 0x000fe200078e02ff */
[----:B------:R-:W0:Y:S03]  /*1860*/  LDGDEPBAR ;  /* 0x00000000000079af */ /* 0x000e260000000000 */
[----:B------:R-:W-:Y:S01]  /*1870*/  IMAD.WIDE R218, R218, 0x2, RZ ;  /* 0x00000002dada7825 */ /* 0x000fe200078e02ff */
[----:B------:R-:W-:Y:S03]  /*1880*/  BAR.SYNC.DEFER_BLOCKING 0x0 ;  /* 0x0000000000007b1d */ /* 0x000fe60000010000 */
[----:B------:R-:W-:-:S04]  /*1890*/  IMAD.WIDE R210, R210, 0x2, RZ ;  /* 0x00000002d2d27825 */ /* 0x000fc800078e02ff */
[----:B------:R-:W-:-:S04]  /*18a0*/  IMAD.WIDE R214, R214, 0x2, RZ ;  /* 0x00000002d6d67825 */ /* 0x000fc800078e02ff */
[----:B------:R-:W-:-:S04]  /*18b0*/  IMAD.WIDE R208, R208, 0x2, RZ ;  /* 0x00000002d0d07825 */ /* 0x000fc800078e02ff */
[----:B------:R-:W-:-:S04]  /*18c0*/  IMAD.WIDE R202, R202, 0x2, RZ ;  /* 0x00000002caca7825 */ /* 0x000fc800078e02ff */
[----:B------:R-:W-:-:S04]  /*18d0*/  IMAD.WIDE R204, R204, 0x2, RZ ;  /* 0x00000002cccc7825 */ /* 0x000fc800078e02ff */
[----:B------:R-:W-:Y:S01]  /*18e0*/  IMAD.WIDE R190, R190, 0x2, RZ ;  /* 0x00000002bebe7825 */ /* 0x000fe200078e02ff */
[----:B------:R-:W-:Y:S01]  /*18f0*/  @!PT LDS RZ, [RZ] ;  /* 0x00000000fffff984 */ /* 0x000fe20000000800 */
[----:B------:R-:W-:Y:S01]  /*1900*/  @!PT LDS RZ, [RZ] ;  /* 0x00000000fffff984 */ /* 0x000fe20000000800 */
[----:B------:R-:W-:Y:S01]  /*1910*/  @!PT LDS RZ, [RZ] ;  /* 0x00000000fffff984 */ /* 0x000fe20000000800 */
[----:B------:R2:W-:Y:S03]  /*1920*/  LDGSTS.E.BYPASS.128 [R20+0x1c000], [R50.64+0x100] ;  /* 0x1c00010032147fae */ /* 0x0005e6000b901c44 */
[----:B------:R-:W-:Y:S01]  /*1930*/  IMAD.WIDE R206, R206, 0x2, RZ ;  /* 0x00000002cece7825 */ /* 0x000fe200078e02ff */
        /* <DEDUP_REMOVED lines=12> */
[----:B------:R1:W-:Y:S04]  /*1a00*/  LDGSTS.E.BYPASS.128 [R20+0x1f800], [R76.64+0x100] ;  /* 0x1f8001004c147fae */ /* 0x0003e8000b901c44 */
[----:B------:R-:W0:Y:S04]  /*1a10*/  LDGDEPBAR ;  /* 0x00000000000079af */ /* 0x000e280000000000 */
[----:B------:R1:W-:Y:S04]  /*1a20*/  LDGSTS.E.BYPASS.128 [R20+0x8000], [R26.64+0x100] ;  /* 0x080001001a147fae */ /* 0x0003e8000b901c44 */
        /* <DEDUP_REMOVED lines=15> */
[----:B------:R-:W0:Y:S04]  /*1b20*/  LDGDEPBAR ;  /* 0x00000000000079af */ /* 0x000e280000000000 */
[----:B------:R-:W-:Y:S06]  /*1b30*/  BAR.SYNC.DEFER_BLOCKING 0x0 ;  /* 0x0000000000007b1d */ /* 0x000fec0000010000 */
[----:B------:R-:W-:Y:S01]  /*1b40*/  @!PT LDS RZ, [RZ] ;  /* 0x00000000fffff984 */ /* 0x000fe20000000800 */
[----:B------:R-:W-:Y:S01]  /*1b50*/  @!PT LDS RZ, [RZ] ;  /* 0x00000000fffff984 */ /* 0x000fe20000000800 */
[----:B------:R-:W-:Y:S01]  /*1b60*/  @!PT LDS RZ, [RZ] ;  /* 0x00000000fffff984 */ /* 0x000fe20000000800 */
        /* <DEDUP_REMOVED lines=15> */
[----:B------:R3:W-:Y:S01]  /*1c60*/  LDGSTS.E.BYPASS.128 [R20+0x13000], [R30.64+0x200] ;  /* 0x130002001e147fae */ /* 0x0007e2000b901c44 */
[----:B-1----:R-:W-:-:S02]  /*1c70*/  LOP3.LUT R16, R6, 0x18, RZ, 0xc0, !PT ;  /* 0x0000001806107812 */ /* 0x002fc400078ec0ff */
[--C-:B------:R-:W-:Y:S01]  /*1c80*/  LOP3.LUT R17, R4, 0x18, R11.reuse, 0x78, !PT ;  /* 0x0000001804117812 */ /* 0x100fe200078e780b */
[----:B------:R1:W-:Y:S01]  /*1c90*/  LDGSTS.E.BYPASS.128 [R20+0x13800], [R28.64+0x200] ;  /* 0x138002001c147fae */ /* 0x0003e2000b901c44 */
[----:B--2---:R-:W-:Y:S02]  /*1ca0*/  LOP3.LUT R12, R16, 0x7, R11, 0xf8, !PT ;  /* 0x00000007100c7812 */ /* 0x004fe400078ef80b */
[----:B------:R-:W-:Y:S01]  /*1cb0*/  LOP3.LUT R13, R11, 0x10, RZ, 0xc0, !PT ;  /* 0x000000100b0d7812 */ /* 0x000fe200078ec0ff */
[----:B------:R2:W-:Y:S02]  /*1cc0*/  LDGSTS.E.BYPASS.128 [R20+0x14000], [R38.64+0x200] ;  /* 0x1400020026147fae */ /* 0x0005e4000b901c44 */
[----:B------:R-:W-:Y:S01]  /*1cd0*/  IMAD.SHL.U32 R12, R12, 0x80, RZ ;  /* 0x000000800c0c7824 */ /* 0x000fe200078e00ff */
[----:B------:R-:W-:Y:S01]  /*1ce0*/  SHF.R.U32.HI R22, RZ, 0x1, R13 ;  /* 0x00000001ff167819 */ /* 0x000fe2000001160d */
[----:B------:R2:W-:Y:S02]  /*1cf0*/  LDGSTS.E.BYPASS.128 [R20+0x14800], [R36.64+0x200] ;  /* 0x1480020024147fae */ /* 0x0005e4000b901c44 */
[----:B------:R-:W-:Y:S01]  /*1d00*/  IMAD.IADD R169, R17, 0x1, R12 ;  /* 0x0000000111a97824 */ /* 0x000fe200078e020c */
[----:B------:R-:W-:Y:S01]  /*1d10*/  LOP3.LUT R24, R22, 0x38, R19, 0x78, !PT ;  /* 0x0000003816187812 */ /* 0x000fe200078e7813 */
[----:B------:R1:W-:Y:S01]  /*1d20*/  LDGSTS.E.BYPASS.128 [R20+0x15000], [R34.64+0x200] ;  /* 0x1500020022147fae */ /* 0x0003e2000b901c44 */
[----:B------:R-:W-:Y:S01]  /*1d30*/  IADD3 R6, R12, 0x1000, RZ ;  /* 0x000010000c067810 */ /* 0x000fe20007ffe0ff */
[----:B------:R-:W-:Y:S01]  /*1d40*/  IMAD.SHL.U32 R169, R169, 0x2, RZ ;  /* 0x00000002a9a97824 */ /* 0x000fe200078e00ff */
[----:B------:R-:W-:Y:S01]  /*1d50*/  LOP3.LUT R172, R24, R175, RZ, 0xfc, !PT ;  /* 0x000000af18ac7212 */ /* 0x000fe200078efcff */
[----:B------:R1:W-:Y:S01]  /*1d60*/  LDGSTS.E.BYPASS.128 [R20+0x15800], [R42.64+0x200] ;  /* 0x158002002a147fae */ /* 0x0003e2000b901c44 */
[-C--:B------:R-:W-:Y:S01]  /*1d70*/  LOP3.LUT R171, R12, R17.reuse, RZ, 0xfc, !PT ;  /* 0x000000110cab7212 */ /* 0x080fe200078efcff */
[----:B------:R-:W-:Y:S01]  /*1d80*/  IMAD.IADD R167, R24, 0x1, R175 ;  /* 0x0000000118a77824 */ /* 0x000fe200078e02af */
[----:B------:R-:W-:Y:S01]  /*1d90*/  LOP3.LUT R170, R6, R17, RZ, 0xfc, !PT ;  /* 0x0000001106aa7212 */ /* 0x000fe200078efcff */
[----:B------:R1:W-:Y:S01]  /*1da0*/  LDGSTS.E.BYPASS.128 [R20+0x16000], [R40.64+0x200] ;  /* 0x1600020028147fae */ /* 0x0003e2000b901c44 */
[----:B------:R-:W-:Y:S01]  /*1db0*/  LOP3.LUT R168, R173, R24, RZ, 0xfc, !PT ;  /* 0x00000018ada87212 */ /* 0x000fe200078efcff */
[----:B------:R-:W-:Y:S01]  /*1dc0*/  IMAD.SHL.U32 R172, R172, 0x2, RZ ;  /* 0x00000002acac7824 */ /* 0x000fe200078e00ff */
[----:B------:R-:W-:Y:S01]  /*1dd0*/  LOP3.LUT R24, R19, 0x10, R222, 0x2e, !PT ;  /* 0x0000001013187812 */ /* 0x000fe200078e2ede */
[----:B------:R1:W-:Y:S01]  /*1de0*/  LDGSTS.E.BYPASS.128 [R20+0x16800], [R46.64+0x200] ;  /* 0x168002002e147fae */ /* 0x0003e2000b901c44 */
[----:B------:R-:W-:Y:S01]  /*1df0*/  IMAD.SHL.U32 R171, R171, 0x2, RZ ;  /* 0x00000002abab7824 */ /* 0x000fe200078e00ff */
[--C-:B------:R-:W-:Y:S01]  /*1e00*/  LOP3.LUT R116, R22, 0x20, R19.reuse, 0xf8, !PT ;  /* 0x0000002016747812 */ /* 0x100fe200078ef813 */
[----:B------:R-:W-:Y:S01]  /*1e10*/  IMAD.SHL.U32 R170, R170, 0x2, RZ ;  /* 0x00000002aaaa7824 */ /* 0x000fe200078e00ff */
[----:B------:R1:W-:Y:S01]  /*1e20*/  LDGSTS.E.BYPASS.128 [R20+0x17000], [R44.64+0x200] ;  /* 0x170002002c147fae */ /* 0x0003e2000b901c44 */
[----:B------:R-:W-:Y:S01]  /*1e30*/  IMAD.SHL.U32 R167, R167, 0x2, RZ ;  /* 0x00000002a7a77824 */ /* 0x000fe200078e00ff */
[--C-:B------:R-:W-:Y:S01]  /*1e40*/  LOP3.LUT R15, R24, 0x20, R19.reuse, 0xf8, !PT ;  /* 0x00000020180f7812 */ /* 0x100fe200078ef813 */
[----:B------:R-:W-:Y:S01]  /*1e50*/  IMAD.SHL.U32 R168, R168, 0x2, RZ ;  /* 0x00000002a8a87824 */ /* 0x000fe200078e00ff */
[----:B------:R1:W-:Y:S01]  /*1e60*/  LDGSTS.E.BYPASS.128 [R20+0x17800], [R48.64+0x200] ;  /* 0x1780020030147fae */ /* 0x0003e2000b901c44 */
[----:B------:R-:W-:-:S02]  /*1e70*/  LOP3.LUT R177, R22, 0x30, R19, 0xf8, !PT ;  /* 0x0000003016b17812 */ /* 0x000fc400078ef813 */
[----:B------:R-:W-:Y:S01]  /*1e80*/  LOP3.LUT R24, R15, R22, RZ, 0x3c, !PT ;  /* 0x000000160f187212 */ /* 0x000fe200078e3cff */
[----:B------:R-:W0:Y:S01]  /*1e90*/  LDGDEPBAR ;  /* 0x00000000000079af */ /* 0x000e220000000000 */
[----:B------:R-:W-:Y:S02]  /*1ea0*/  LOP3.LUT R15, R118, 0x20, R117, 0x1e, !PT ;  /* 0x00000020760f7812 */ /* 0x000fe400078e1e75 */
[C---:B------:R-:W-:Y:S01]  /*1eb0*/  LOP3.LUT R166, R24.reuse, R175, RZ, 0xfc, !PT ;  /* 0x000000af18a67212 */ /* 0x040fe200078efcff */
[----:B------:R-:W-:Y:S01]  /*1ec0*/  IMAD.IADD R164, R175, 0x1, R24 ;  /* 0x00000001afa47824 */ /* 0x000fe200078e0218 */
[----:B------:R-:W-:Y:S01]  /*1ed0*/  LOP3.LUT R165, R24, R173, RZ, 0xfc, !PT ;  /* 0x000000ad18a57212 */ /* 0x000fe200078efcff */
[----:B------:R-:W-:Y:S01]  /*1ee0*/  IMAD.IADD R160, R12, 0x1, R15 ;  /* 0x000000010ca07824 */ /* 0x000fe200078e020f */
[C---:B------:R-:W-:Y:S01]  /*1ef0*/  LOP3.LUT R162, R15.reuse, R12, RZ, 0xfc, !PT ;  /* 0x0000000c0fa27212 */ /* 0x040fe200078efcff */
[----:B------:R-:W-:Y:S01]  /*1f00*/  IMAD.SHL.U32 R166, R166, 0x2, RZ ;  /* 0x00000002a6a67824 */ /* 0x000fe200078e00ff */
[----:B------:R-:W-:Y:S01]  /*1f10*/  LOP3.LUT R161, R15, R6, RZ, 0xfc, !PT ;  /* 0x000000060fa17212 */ /* 0x000fe200078efcff */
[----:B------:R-:W-:-:S02]  /*1f20*/  IMAD.SHL.U32 R164, R164, 0x2, RZ ;  /* 0x00000002a4a47824 */ /* 0x000fc400078e00ff */
[----:B------:R-:W-:Y:S02]  /*1f30*/  IMAD.SHL.U32 R165, R165, 0x2, RZ ;  /* 0x00000002a5a57824 */ /* 0x000fe400078e00ff */
[----:B------:R-:W-:Y:S02]  /*1f40*/  IMAD.SHL.U32 R162, R162, 0x2, RZ ;  /* 0x00000002a2a27824 */ /* 0x000fe400078e00ff */
[----:B------:R-:W-:Y:S02]  /*1f50*/  IMAD.SHL.U32 R160, R160, 0x2, RZ ;  /* 0x00000002a0a07824 */ /* 0x000fe400078e00ff */
[----:B------:R-:W-:Y:S01]  /*1f60*/  IMAD.SHL.U32 R161, R161, 0x2, RZ ;  /* 0x00000002a1a17824 */ /* 0x000fe200078e00ff */
[----:B------:R-:W-:-:S04]  /*1f70*/  DEPBAR.LE SB0, 0x4 ;  /* 0x000081000000791a */ /* 0x000fc80000000000 */
[----:B------:R-:W-:Y:S06]  /*1f80*/  BAR.SYNC.DEFER_BLOCKING 0x0 ;  /* 0x0000000000007b1d */ /* 0x000fec0000010000 */
[----:B----4-:R-:W-:Y:S04]  /*1f90*/  LDSM.16.M88.4 R68, [R172+0x18000] ;  /* 0x01800000ac44783b */ /* 0x010fe80000000200 */
[----:B---3--:R-:W3:Y:S04]  /*1fa0*/  LDSM.16.M88.4 R60, [R171] ;  /* 0x00000000ab3c783b */ /* 0x008ee80000000200 */
[----:B-1----:R-:W1:Y:S04]  /*1fb0*/  LDSM.16.M88.4 R32, [R170] ;  /* 0x00000000aa20783b */ /* 0x002e680000000200 */
[----:B------:R-:W4:Y:S04]  /*1fc0*/  LDSM.16.M88.4 R76, [R167+0x19000] ;  /* 0x01900000a74c783b */ /* 0x000f280000000200 */
[----:B------:R-:W4:Y:S04]  /*1fd0*/  LDSM.16.M88.4 R72, [R168+0x18000] ;  /* 0x01800000a848783b */ /* 0x000f280000000200 */
[----:B------:R-:W4:Y:S04]  /*1fe0*/  LDSM.16.M88.4 R112, [R167+0x1b000] ;  /* 0x01b00000a770783b */ /* 0x000f280000000200 */
[----:B------:R-:W4:Y:S04]  /*1ff0*/  LDSM.16.M88.4 R124, [R169+0x4000] ;  /* 0x00400000a97c783b */ /* 0x000f280000000200 */
[----:B------:R-:W4:Y:S04]  /*2000*/  LDSM.16.M88.4 R44, [R169+0x6000] ;  /* 0x00600000a92c783b */ /* 0x000f280000000200 */
[----:B------:R-:W4:Y:S04]  /*2010*/  LDSM.16.M88.4 R88, [R166+0x18000] ;  /* 0x01800000a658783b */ /* 0x000f280000000200 */
[----:B--2---:R-:W2:Y:S04]  /*2020*/  LDSM.16.M88.4 R36, [R164+0x19000] ;  /* 0x01900000a424783b */ /* 0x004ea80000000200 */
[----:B------:R-:W2:Y:S04]  /*2030*/  LDSM.16.M88.4 R28, [R165+0x18000] ;  /* 0x01800000a51c783b */ /* 0x000ea80000000200 */
[----:B------:R-:W2:Y:S01]  /*2040*/  LDSM.16.M88.4 R92, [R164+0x1b000] ;  /* 0x01b00000a45c783b */ /* 0x000ea20000000200 */
[C---:B---3--:R-:W-:Y:S03]  /*2050*/  HMMA.16816.F32.BF16 R64, R68.reuse, R60, RZ ;  /* 0x0000003c4440723c */ /* 0x048fe600000418ff */
[----:B------:R-:W-:Y:S04]  /*2060*/  LDSM.16.M88.4 R132, [R162] ;  /* 0x00000000a284783b */ /* 0x000fe80000000200 */
[----:B------:R-:W-:Y:S01]  /*2070*/  LDSM.16.M88.4 R128, [R161] ;  /* 0x00000000a180783b */ /* 0x000fe20000000200 */
[----:B-1----:R-:W-:Y:S03]  /*2080*/  HMMA.16816.F32.BF16 R80, R68, R32, RZ ;  /* 0x000000204450723c */ /* 0x002fe600000418ff */
[----:B------:R-:W-:Y:S05]  /*2090*/  LDSM.16.M88.4 R108, [R160+0x6000] ;  /* 0x00600000a06c783b */ /* 0x000fea0000000200 */
[-C--:B----4-:R-:W-:Y:S08]  /*20a0*/  HMMA.16816.F32.BF16 R84, R76, R60.reuse, RZ ;  /* 0x0000003c4c54723c */ /* 0x090ff000000418ff */
[----:B------:R-:W-:Y:S08]  /*20b0*/  HMMA.16816.F32.BF16 R152, R72, R60, RZ ;  /* 0x0000003c4898723c */ /* 0x000ff000000418ff */
[-C--:B------:R-:W-:Y:S08]  /*20c0*/  HMMA.16816.F32.BF16 R52, R76, R32.reuse, RZ ;  /* 0x000000204c34723c */ /* 0x080ff000000418ff */
[----:B------:R-:W-:Y:S08]  /*20d0*/  HMMA.16816.F32.BF16 R148, R72, R32, RZ ;  /* 0x000000204894723c */ /* 0x000ff000000418ff */
[C---:B------:R-:W-:Y:S08]  /*20e0*/  HMMA.16816.F32.BF16 R56, R112.reuse, R60, RZ ;  /* 0x0000003c7038723c */ /* 0x040ff000000418ff */
[----:B------:R-:W-:Y:S07]  /*20f0*/  HMMA.16816.F32.BF16 R40, R112, R32, RZ ;  /* 0x000000207028723c */ /* 0x000fee00000418ff */
[C-C-:B------:R-:W-:Y:S01]  /*2100*/  LOP3.LUT R32, R116.reuse, 0x20, R117.reuse, 0x1e, !PT ;  /* 0x0000002074207812 */ /* 0x140fe200078e1e75 */
[----:B------:R-:W-:Y:S01]  /*2110*/  HMMA.16816.F32.BF16 R104, R72, R124, RZ ;  /* 0x0000007c4868723c */ /* 0x000fe200000418ff */
[----:B------:R-:W-:-:S02]  /*2120*/  LOP3.LUT R116, R116, 0x60, R117, 0x1e, !PT ;  /* 0x0000006074747812 */ /* 0x000fc400078e1e75 */
[C---:B------:R-:W-:Y:S01]  /*2130*/  LOP3.LUT R159, R32.reuse, R173, RZ, 0xfc, !PT ;  /* 0x000000ad209f7212 */ /* 0x040fe200078efcff */
[----:B------:R-:W-:Y:S01]  /*2140*/  IMAD.IADD R158, R175, 0x1, R32 ;  /* 0x00000001af9e7824 */ /* 0x000fe200078e0220 */
[-C--:B------:R-:W-:Y:S02]  /*2150*/  LOP3.LUT R163, R32, R175.reuse, RZ, 0xfc, !PT ;  /* 0x000000af20a37212 */ /* 0x080fe400078efcff */
[----:B------:R-:W-:Y:S01]  /*2160*/  LOP3.LUT R157, R116, R175, RZ, 0xfc, !PT ;  /* 0x000000af749d7212 */ /* 0x000fe200078efcff */
[----:B------:R-:W-:Y:S01]  /*2170*/  HMMA.16816.F32.BF16 R72, R72, R44, RZ ;  /* 0x0000002c4848723c */ /* 0x000fe200000418ff */
[----:B------:R-:W-:Y:S01]  /*2180*/  IMAD.SHL.U32 R158, R158, 0x2, RZ ;  /* 0x000000029e9e7824 */ /* 0x000fe200078e00ff */
[----:B------:R-:W-:Y:S01]  /*2190*/  LOP3.LUT R156, R116, R173, RZ, 0xfc, !PT ;  /* 0x000000ad749c7212 */ /* 0x000fe200078efcff */
[----:B------:R-:W-:Y:S02]  /*21a0*/  IMAD.SHL.U32 R159, R159, 0x2, RZ ;  /* 0x000000029f9f7824 */ /* 0x000fe400078e00ff */
[----:B------:R-:W-:-:S02]  /*21b0*/  IMAD.SHL.U32 R163, R163, 0x2, RZ ;  /* 0x00000002a3a37824 */ /* 0x000fc400078e00ff */
[----:B------:R-:W-:Y:S01]  /*21c0*/  IMAD.SHL.U32 R157, R157, 0x2, RZ ;  /* 0x000000029d9d7824 */ /* 0x000fe200078e00ff */
[----:B------:R-:W-:Y:S01]  /*21d0*/  HMMA.16816.F32.BF16 R96, R68, R124, RZ ;  /* 0x0000007c4460723c */ /* 0x000fe200000418ff */
[----:B------:R-:W-:-:S07]  /*21e0*/  IMAD.SHL.U32 R156, R156, 0x2, RZ ;  /* 0x000000029c9c7824 */ /* 0x000fce00078e00ff */
[-C--:B------:R-:W-:Y:S08]  /*21f0*/  HMMA.16816.F32.BF16 R48, R76, R124.reuse, RZ ;  /* 0x0000007c4c30723c */ /* 0x080ff000000418ff */
[----:B------:R-:W-:Y:S08]  /*2200*/  HMMA.16816.F32.BF16 R24, R112, R124, RZ ;  /* 0x0000007c7018723c */ /* 0x000ff000000418ff */
[-C--:B------:R-:W-:Y:S08]  /*2210*/  HMMA.16816.F32.BF16 R68, R68, R44.reuse, RZ ;  /* 0x0000002c4444723c */ /* 0x080ff000000418ff */
[-C--:B------:R-:W-:Y:S08]  /*2220*/  HMMA.16816.F32.BF16 R76, R76, R44.reuse, RZ ;  /* 0x0000002c4c4c723c */ /* 0x080ff000000418ff */
[----:B------:R-:W-:Y:S07]  /*2230*/  HMMA.16816.F32.BF16 R112, R112, R44, RZ ;  /* 0x0000002c7070723c */ /* 0x000fee00000418ff */
[----:B------:R-:W-:Y:S01]  /*2240*/  LOP3.LUT R44, R177, 0x30, R222, 0x1e, !PT ;  /* 0x00000030b12c7812 */ /* 0x000fe200078e1ede */
[----:B------:R-:W-:Y:S03]  /*2250*/  HMMA.16816.F32.BF16 R64, R88, R62, R64 ;  /* 0x0000003e5840723c */ /* 0x000fe60000041840 */
[----:B------:R-:W-:Y:S01]  /*2260*/  LOP3.LUT R17, R44, R175, RZ, 0xfc, !PT ;  /* 0x000000af2c117212 */ /* 0x000fe200078efcff */
[----:B------:R-:W-:-:S04]  /*2270*/  IMAD.IADD R21, R175, 0x1, R44 ;  /* 0x00000001af157824 */ /* 0x000fc800078e022c */
[----:B------:R-:W-:Y:S01]  /*2280*/  HMMA.16816.F32.BF16 R80, R88, R34, R80 ;  /* 0x000000225850723c */ /* 0x000fe20000041850 */
[----:B------:R-:W-:Y:S02]  /*2290*/  IMAD.SHL.U32 R17, R17, 0x2, RZ ;  /* 0x0000000211117824 */ /* 0x000fe400078e00ff */
[----:B------:R-:W-:-:S03]  /*22a0*/  IMAD.SHL.U32 R21, R21, 0x2, RZ ;  /* 0x0000000215157824 */ /* 0x000fc600078e00ff */
[----:B------:R-:W-:Y:S02]  /*22b0*/  LDSM.16.M88.4 R144, [R17+0x18000] ;  /* 0x018000001190783b */ /* 0x000fe40000000200 */
[C---:B--2---:R-:W-:Y:S02]  /*22c0*/  HMMA.16816.F32.BF16 R84, R36.reuse, R62, R84 ;  /* 0x0000003e2454723c */ /* 0x044fe40000041854 */
[----:B------:R-:W-:Y:S06]  /*22d0*/  LDSM.16.M88.4 R100, [R21+0x19000] ;  /* 0x019000001564783b */ /* 0x000fec0000000200 */
[----:B------:R-:W-:Y:S08]  /*22e0*/  HMMA.16816.F32.BF16 R52, R36, R34, R52 ;  /* 0x000000222434723c */ /* 0x000ff00000041834 */
[C---:B------:R-:W-:Y:S08]  /*22f0*/  HMMA.16816.F32.BF16 R152, R28.reuse, R62, R152 ;  /* 0x0000003e1c98723c */ /* 0x040ff00000041898 */
[----:B------:R-:W-:Y:S08]  /*2300*/  HMMA.16816.F32.BF16 R148, R28, R34, R148 ;  /* 0x000000221c94723c */ /* 0x000ff00000041894 */
[C---:B------:R-:W-:Y:S01]  /*2310*/  HMMA.16816.F32.BF16 R60, R92.reuse, R62, R56 ;  /* 0x0000003e5c3c723c */ /* 0x040fe20000041838 */
[----:B------:R-:W-:Y:S07]  /*2320*/  LDSM.16.M88.4 R56, [R160+0x4000] ;  /* 0x00400000a038783b */ /* 0x000fee0000000200 */
[----:B------:R-:W-:Y:S01]  /*2330*/  HMMA.16816.F32.BF16 R32, R92, R34, R40 ;  /* 0x000000225c20723c */ /* 0x000fe20000041828 */
[----:B------:R-:W1:Y:S07]  /*2340*/  LDSM.16.M88.4 R40, [R158+0x1b000] ;  /* 0x01b000009e28783b */ /* 0x000e6e0000000200 */
[C---:B------:R-:W-:Y:S08]  /*2350*/  HMMA.16816.F32.BF16 R104, R28.reuse, R126, R104 ;  /* 0x0000007e1c68723c */ /* 0x040ff00000041868 */
[----:B------:R-:W-:Y:S01]  /*2360*/  HMMA.16816.F32.BF16 R28, R28, R46, R72 ;  /* 0x0000002e1c1c723c */ /* 0x000fe20000041848 */
[----:B------:R-:W2:Y:S07]  /*2370*/  LDSM.16.M88.4 R72, [R159+0x18000] ;  /* 0x018000009f48783b */ /* 0x000eae0000000200 */
[-C--:B------:R-:W-:Y:S08]  /*2380*/  HMMA.16816.F32.BF16 R96, R88, R126.reuse, R96 ;  /* 0x0000007e5860723c */ /* 0x080ff00000041860 */
[-C--:B------:R-:W-:Y:S08]  /*2390*/  HMMA.16816.F32.BF16 R48, R36, R126.reuse, R48 ;  /* 0x0000007e2430723c */ /* 0x080ff00000041830 */
[----:B------:R-:W-:Y:S07]  /*23a0*/  HMMA.16816.F32.BF16 R124, R92, R126, R24 ;  /* 0x0000007e5c7c723c */ /* 0x000fee0000041818 */
[----:B------:R-:W-:Y:S01]  /*23b0*/  LOP3.LUT R24, R44, R173, RZ, 0xfc, !PT ;  /* 0x000000ad2c187212 */ /* 0x000fe200078efcff */
[----:B------:R-:W-:Y:S01]  /*23c0*/  HMMA.16816.F32.BF16 R68, R88, R46, R68 ;  /* 0x0000002e5844723c */ /* 0x000fe20000041844 */
[----:B------:R-:W3:Y:S01]  /*23d0*/  LDSM.16.M88.4 R88, [R163+0x18000] ;  /* 0x01800000a358783b */ /* 0x000ee20000000200 */
[----:B------:R-:W-:-:S02]  /*23e0*/  LOP3.LUT R26, R4, 0x40, RZ, 0xfc, !PT ;  /* 0x00000040041a7812 */ /* 0x000fc400078efcff */
[----:B------:R-:W-:Y:S01]  /*23f0*/  IMAD.SHL.U32 R24, R24, 0x2, RZ ;  /* 0x0000000218187824 */ /* 0x000fe200078e00ff */
[----:B------:R-:W-:Y:S02]  /*2400*/  LOP3.LUT R4, R22, 0x40, R4, 0x1e, !PT ;  /* 0x0000004016047812 */ /* 0x000fe400078e1e04 */
[----:B------:R-:W-:Y:S01]  /*2410*/  LOP3.LUT R25, R26, 0x18, R11, 0x78, !PT ;  /* 0x000000181a197812 */ /* 0x000fe200078e780b */
[-C--:B------:R-:W-:Y:S01]  /*2420*/  HMMA.16816.F32.BF16 R36, R36, R46.reuse, R76 ;  /* 0x0000002e2424723c */ /* 0x080fe2000004184c */
[----:B------:R-:W4:Y:S01]  /*2430*/  LDSM.16.M88.4 R76, [R158+0x19000] ;  /* 0x019000009e4c783b */ /* 0x000f220000000200 */
[----:B------:R-:W-:Y:S02]  /*2440*/  LOP3.LUT R15, R4, R175, RZ, 0xfc, !PT ;  /* 0x000000af040f7212 */ /* 0x000fe400078efcff */
[----:B------:R-:W-:Y:S02]  /*2450*/  LOP3.LUT R23, R12, R25, RZ, 0xfc, !PT ;  /* 0x000000190c177212 */ /* 0x000fe400078efcff */
[----:B------:R-:W-:Y:S01]  /*2460*/  LOP3.LUT R26, R222, 0x50, RZ, 0xfc, !PT ;  /* 0x00000050de1a7812 */ /* 0x000fe200078efcff */
[----:B------:R-:W-:Y:S01]  /*2470*/  IMAD.SHL.U32 R15, R15, 0x2, RZ ;  /* 0x000000020f0f7824 */ /* 0x000fe200078e00ff */
[----:B------:R-:W-:Y:S01]  /*2480*/  HMMA.16816.F32.BF16 R44, R92, R46, R112 ;  /* 0x0000002e5c2c723c */ /* 0x000fe20000041870 */
[----:B------:R-:W3:Y:S01]  /*2490*/  LDSM.16.M88.4 R92, [R24+0x18000] ;  /* 0x01800000185c783b */ /* 0x000ee20000000200 */
[----:B------:R-:W-:Y:S01]  /*24a0*/  IMAD.SHL.U32 R23, R23, 0x2, RZ ;  /* 0x0000000217177824 */ /* 0x000fe200078e00ff */
[----:B------:R-:W-:-:S05]  /*24b0*/  LOP3.LUT R26, R26, 0x10, R19, 0x78, !PT ;  /* 0x000000101a1a7812 */ /* 0x000fca00078e7813 */
[C---:B-1----:R-:W-:Y:S08]  /*24c0*/  HMMA.16816.F32.BF16 R60, R40.reuse, R132, R60 ;  /* 0x00000084283c723c */ /* 0x042ff0000004183c */
[C---:B------:R-:W-:Y:S08]  /*24d0*/  HMMA.16816.F32.BF16 R32, R40.reuse, R128, R32 ;  /* 0x000000802820723c */ /* 0x040ff00000041820 */
[C---:B------:R-:W-:Y:S08]  /*24e0*/  HMMA.16816.F32.BF16 R124, R40.reuse, R56, R124 ;  /* 0x00000038287c723c */ /* 0x040ff0000004187c */
[----:B------:R-:W-:Y:S01]  /*24f0*/  HMMA.16816.F32.BF16 R40, R40, R108, R44 ;  /* 0x0000006c2828723c */ /* 0x000fe2000004182c */
[----:B------:R-:W1:Y:S07]  /*2500*/  LDSM.16.M88.4 R44, [R21+0x1b000] ;  /* 0x01b00000152c783b */ /* 0x000e6e0000000200 */
[C---:B--2---:R-:W-:Y:S08]  /*2510*/  HMMA.16816.F32.BF16 R152, R72.reuse, R132, R152 ;  /* 0x000000844898723c */ /* 0x044ff00000041898 */
[C---:B------:R-:W-:Y:S08]  /*2520*/  HMMA.16816.F32.BF16 R148, R72.reuse, R128, R148 ;  /* 0x000000804894723c */ /* 0x040ff00000041894 */
[C---:B------:R-:W-:Y:S08]  /*2530*/  HMMA.16816.F32.BF16 R104, R72.reuse, R56, R104 ;  /* 0x000000384868723c */ /* 0x040ff00000041868 */
[----:B------:R-:W-:Y:S08]  /*2540*/  HMMA.16816.F32.BF16 R28, R72, R108, R28 ;  /* 0x0000006c481c723c */ /* 0x000ff0000004181c */
[C---:B---3--:R-:W-:Y:S08]  /*2550*/  HMMA.16816.F32.BF16 R64, R88.reuse, R132, R64 ;  /* 0x000000845840723c */ /* 0x048ff00000041840 */
[C---:B------:R-:W-:Y:S08]  /*2560*/  HMMA.16816.F32.BF16 R80, R88.reuse, R128, R80 ;  /* 0x000000805850723c */ /* 0x040ff00000041850 */
[----:B------:R-:W-:Y:S08]  /*2570*/  HMMA.16816.F32.BF16 R96, R88, R56, R96 ;  /* 0x000000385860723c */ /* 0x000ff00000041860 */
[C---:B----4-:R-:W-:Y:S08]  /*2580*/  HMMA.16816.F32.BF16 R84, R76.reuse, R132, R84 ;  /* 0x000000844c54723c */ /* 0x050ff00000041854 */
[C---:B------:R-:W-:Y:S08]  /*2590*/  HMMA.16816.F32.BF16 R52, R76.reuse, R128, R52 ;  /* 0x000000804c34723c */ /* 0x040ff00000041834 */
[----:B------:R-:W-:Y:S08]  /*25a0*/  HMMA.16816.F32.BF16 R48, R76, R56, R48 ;  /* 0x000000384c30723c */ /* 0x000ff00000041830 */
[-C--:B------:R-:W-:Y:S01]  /*25b0*/  HMMA.16816.F32.BF16 R68, R88, R108.reuse, R68 ;  /* 0x0000006c5844723c */ /* 0x080fe20000041844 */
[----:B------:R-:W-:Y:S07]  /*25c0*/  LDSM.16.M88.4 R88, [R23] ;  /* 0x000000001758783b */ /* 0x000fee0000000200 */
[----:B------:R-:W-:Y:S08]  /*25d0*/  HMMA.16816.F32.BF16 R36, R76, R108, R36 ;  /* 0x0000006c4c24723c */ /* 0x000ff00000041824 */
[C---:B------:R-:W-:Y:S08]  /*25e0*/  HMMA.16816.F32.BF16 R152, R92.reuse, R134, R152 ;  /* 0x000000865c98723c */ /* 0x040ff00000041898 */
[C---:B------:R-:W-:Y:S08]  /*25f0*/  HMMA.16816.F32.BF16 R148, R92.reuse, R130, R148 ;  /* 0x000000825c94723c */ /* 0x040ff00000041894 */
[C---:B------:R-:W-:Y:S08]  /*2600*/  HMMA.16816.F32.BF16 R104, R92.reuse, R58, R104 ;  /* 0x0000003a5c68723c */ /* 0x040ff00000041868 */
[----:B------:R-:W-:Y:S07]  /*2610*/  HMMA.16816.F32.BF16 R92, R92, R110, R28 ;  /* 0x0000006e5c5c723c */ /* 0x000fee000004181c */
[----:B------:R-:W-:Y:S01]  /*2620*/  LOP3.LUT R31, R6, R25, RZ, 0xfc, !PT ;  /* 0x00000019061f7212 */ /* 0x000fe200078efcff */
[----:B------:R-:W-:Y:S01]  /*2630*/  IMAD.IADD R30, R12, 0x1, R25 ;  /* 0x000000010c1e7824 */ /* 0x000fe200078e0219 */
[----:B------:R-:W-:Y:S01]  /*2640*/  HMMA.16816.F32.BF16 R64, R144, R134, R64 ;  /* 0x000000869040723c */ /* 0x000fe20000041840 */
[----:B------:R-:W-:Y:S01]  /*2650*/  LOP3.LUT R28, R4, R173, RZ, 0xfc, !PT ;  /* 0x000000ad041c7212 */ /* 0x000fe200078efcff */
[----:B------:R-:W-:-:S02]  /*2660*/  IMAD.IADD R25, R175, 0x1, R4 ;  /* 0x00000001af197824 */ /* 0x000fc400078e0204 */
[----:B------:R-:W-:Y:S02]  /*2670*/  IMAD.SHL.U32 R31, R31, 0x2, RZ ;  /* 0x000000021f1f7824 */ /* 0x000fe400078e00ff */
[----:B------:R-:W-:Y:S02]  /*2680*/  IMAD.SHL.U32 R30, R30, 0x2, RZ ;  /* 0x000000021e1e7824 */ /* 0x000fe400078e00ff */
[----:B------:R-:W-:Y:S01]  /*2690*/  HMMA.16816.F32.BF16 R80, R144, R130, R80 ;  /* 0x000000829050723c */ /* 0x000fe20000041850 */
[----:B------:R-:W-:Y:S01]  /*26a0*/  LDSM.16.M88.4 R72, [R31] ;  /* 0x000000001f48783b */ /* 0x000fe20000000200 */
[----:B------:R-:W-:Y:S02]  /*26b0*/  IMAD.SHL.U32 R28, R28, 0x2, RZ ;  /* 0x000000021c1c7824 */ /* 0x000fe400078e00ff */
[----:B------:R-:W-:Y:S01]  /*26c0*/  IMAD.SHL.U32 R4, R25, 0x2, RZ ;  /* 0x0000000219047824 */ /* 0x000fe200078e00ff */
[----:B------:R-:W-:-:S03]  /*26d0*/  LOP3.LUT R25, R26, 0x20, R19, 0xf8, !PT ;  /* 0x000000201a197812 */ /* 0x000fc600078ef813 */
[----:B------:R-:W-:Y:S01]  /*26e0*/  HMMA.16816.F32.BF16 R96, R144, R58, R96 ;  /* 0x0000003a9060723c */ /* 0x000fe20000041860 */
[----:B------:R-:W-:Y:S02]  /*26f0*/  LOP3.LUT R26, R25, R22, RZ, 0x3c, !PT ;  /* 0x00000016191a7212 */ /* 0x000fe400078e3cff */
[----:B------:R-:W-:Y:S02]  /*2700*/  LOP3.LUT R25, R118, 0x60, R117, 0x1e, !PT ;  /* 0x0000006076197812 */ /* 0x000fe400078e1e75 */
[C---:B------:R-:W-:Y:S01]  /*2710*/  LOP3.LUT R22, R26.reuse, R175, RZ, 0xfc, !PT ;  /* 0x000000af1a167212 */ /* 0x040fe200078efcff */
[----:B------:R-:W-:Y:S01]  /*2720*/  IMAD.IADD R29, R175, 0x1, R26 ;  /* 0x00000001af1d7824 */ /* 0x000fe200078e021a */
[----:B------:R-:W-:Y:S01]  /*2730*/  LOP3.LUT R26, R26, R173, RZ, 0xfc, !PT ;  /* 0x000000ad1a1a7212 */ /* 0x000fe200078efcff */
[----:B------:R-:W-:Y:S01]  /*2740*/  HMMA.16816.F32.BF16 R84, R100, R134, R84 ;  /* 0x000000866454723c */ /* 0x000fe20000041854 */
[----:B------:R-:W-:Y:S01]  /*2750*/  LOP3.LUT R27, R25, R12, RZ, 0xfc, !PT ;  /* 0x0000000c191b7212 */ /* 0x000fe200078efcff */
[----:B------:R-:W-:-:S02]  /*2760*/  IMAD.SHL.U32 R22, R22, 0x2, RZ ;  /* 0x0000000216167824 */ /* 0x000fc400078e00ff */
[----:B------:R-:W-:Y:S02]  /*2770*/  IMAD.SHL.U32 R29, R29, 0x2, RZ ;  /* 0x000000021d1d7824 */ /* 0x000fe400078e00ff */
[----:B------:R-:W-:Y:S02]  /*2780*/  IMAD.SHL.U32 R27, R27, 0x2, RZ ;  /* 0x000000021b1b7824 */ /* 0x000fe400078e00ff */
[C---:B------:R-:W-:Y:S01]  /*2790*/  HMMA.16816.F32.BF16 R52, R100.reuse, R130, R52 ;  /* 0x000000826434723c */ /* 0x040fe20000041834 */
[----:B------:R-:W-:Y:S04]  /*27a0*/  LDSM.16.M88.4 R140, [R29+0x19000] ;  /* 0x019000001d8c783b */ /* 0x000fe80000000200 */
[----:B------:R-:W-:Y:S03]  /*27b0*/  LDSM.16.M88.4 R76, [R27] ;  /* 0x000000001b4c783b */ /* 0x000fe60000000200 */
[----:B------:R-:W-:Y:S01]  /*27c0*/  HMMA.16816.F32.BF16 R48, R100, R58, R48 ;  /* 0x0000003a6430723c */ /* 0x000fe20000041830 */
[----:B------:R-:W-:Y:S07]  /*27d0*/  LDSM.16.M88.4 R120, [R29+0x1b000] ;  /* 0x01b000001d78783b */ /* 0x000fee0000000200 */
[-C--:B------:R-:W-:Y:S01]  /*27e0*/  HMMA.16816.F32.BF16 R144, R144, R110.reuse, R68 ;  /* 0x0000006e9090723c */ /* 0x080fe20000041844 */
[----:B------:R-:W-:Y:S07]  /*27f0*/  LDSM.16.M88.4 R68, [R30+0x4000] ;  /* 0x004000001e44783b */ /* 0x000fee0000000200 */
[----:B------:R-:W-:Y:S01]  /*2800*/  HMMA.16816.F32.BF16 R100, R100, R110, R36 ;  /* 0x0000006e6464723c */ /* 0x000fe20000041824 */
[----:B------:R-:W2:Y:S07]  /*2810*/  LDSM.16.M88.4 R36, [R15+0x18000] ;  /* 0x018000000f24783b */ /* 0x000eae0000000200 */
[C---:B-1----:R-:W-:Y:S01]  /*2820*/  HMMA.16816.F32.BF16 R128, R44.reuse, R130, R32 ;  /* 0x000000822c80723c */ /* 0x042fe20000041820 */
[----:B------:R-:W1:Y:S07]  /*2830*/  LDSM.16.M88.4 R32, [R30+0x6000] ;  /* 0x006000001e20783b */ /* 0x000e6e0000000200 */
[C---:B------:R-:W-:Y:S08]  /*2840*/  HMMA.16816.F32.BF16 R132, R44.reuse, R134, R60 ;  /* 0x000000862c84723c */ /* 0x040ff0000004183c */
[C---:B------:R-:W-:Y:S01]  /*2850*/  HMMA.16816.F32.BF16 R124, R44.reuse, R58, R124 ;  /* 0x0000003a2c7c723c */ /* 0x040fe2000004187c */
[----:B------:R-:W-:Y:S07]  /*2860*/  LDSM.16.M88.4 R56, [R4+0x19000] ;  /* 0x019000000438783b */ /* 0x000fee0000000200 */
[----:B------:R-:W-:Y:S01]  /*2870*/  HMMA.16816.F32.BF16 R108, R44, R110, R40 ;  /* 0x0000006e2c6c723c */ /* 0x000fe20000041828 */
[----:B------:R-:W3:Y:S04]  /*2880*/  LDSM.16.M88.4 R44, [R28+0x18000] ;  /* 0x018000001c2c783b */ /* 0x000ee80000000200 */
[----:B------:R-:W4:Y:S03]  /*2890*/  LDSM.16.M88.4 R40, [R4+0x1b000] ;  /* 0x01b000000428783b */ /* 0x000f260000000200 */
[C---:B--2---:R-:W-:Y:S08]  /*28a0*/  HMMA.16816.F32.BF16 R64, R36.reuse, R88, R64 ;  /* 0x000000582440723c */ /* 0x044ff00000041840 */
[C---:B------:R-:W-:Y:S08]  /*28b0*/  HMMA.16816.F32.BF16 R80, R36.reuse, R72, R80 ;  /* 0x000000482450723c */ /* 0x040ff00000041850 */
[C---:B------:R-:W-:Y:S08]  /*28c0*/  HMMA.16816.F32.BF16 R96, R36.reuse, R68, R96 ;  /* 0x000000442460723c */ /* 0x040ff00000041860 */
[----:B-1----:R-:W-:Y:S01]  /*28d0*/  HMMA.16816.F32.BF16 R144, R36, R32, R144 ;  /* 0x000000202490723c */ /* 0x002fe20000041890 */
[----:B------:R-:W1:Y:S07]  /*28e0*/  LDSM.16.M88.4 R36, [R22+0x18000] ;  /* 0x018000001624783b */ /* 0x000e6e0000000200 */
[C---:B---3--:R-:W-:Y:S08]  /*28f0*/  HMMA.16816.F32.BF16 R152, R44.reuse, R88, R152 ;  /* 0x000000582c98723c */ /* 0x048ff00000041898 */
[C---:B------:R-:W-:Y:S08]  /*2900*/  HMMA.16816.F32.BF16 R148, R44.reuse, R72, R148 ;  /* 0x000000482c94723c */ /* 0x040ff00000041894 */
[C---:B------:R-:W-:Y:S08]  /*2910*/  HMMA.16816.F32.BF16 R104, R44.reuse, R68, R104 ;  /* 0x000000442c68723c */ /* 0x040ff00000041868 */
[----:B------:R-:W-:Y:S07]  /*2920*/  HMMA.16816.F32.BF16 R92, R44, R32, R92 ;  /* 0x000000202c5c723c */ /* 0x000fee000004185c */
[----:B------:R-:W-:Y:S01]  /*2930*/  IMAD.IADD R44, R12, 0x1, R25 ;  /* 0x000000010c2c7824 */ /* 0x000fe200078e0219 */
[----:B------:R-:W-:Y:S01]  /*2940*/  HMMA.16816.F32.BF16 R84, R56, R88, R84 ;  /* 0x000000583854723c */ /* 0x000fe20000041854 */
[----:B------:R-:W-:Y:S01]  /*2950*/  IMAD.SHL.U32 R12, R26, 0x2, RZ ;  /* 0x000000021a0c7824 */ /* 0x000fe200078e00ff */
[----:B------:R-:W-:Y:S01]  /*2960*/  LOP3.LUT R26, R25, R6, RZ, 0xfc, !PT ;  /* 0x00000006191a7212 */ /* 0x000fe200078efcff */
[----:B------:R-:W-:-:S02]  /*2970*/  IMAD.SHL.U32 R25, R44, 0x2, RZ ;  /* 0x000000022c197824 */ /* 0x000fc400078e00ff */
[----:B------:R-:W-:Y:S01]  /*2980*/  IMAD.IADD R6, R175, 0x1, R116 ;  /* 0x00000001af067824 */ /* 0x000fe200078e0274 */
[----:B------:R-:W2:Y:S01]  /*2990*/  LDSM.16.M88.4 R136, [R12+0x18000] ;  /* 0x018000000c88783b */ /* 0x000ea20000000200 */
[----:B------:R-:W-:Y:S01]  /*29a0*/  IMAD.SHL.U32 R26, R26, 0x2, RZ ;  /* 0x000000021a1a7824 */ /* 0x000fe200078e00ff */
[C---:B------:R-:W-:Y:S01]  /*29b0*/  HMMA.16816.F32.BF16 R52, R56.reuse, R72, R52 ;  /* 0x000000483834723c */ /* 0x040fe20000041834 */
[----:B------:R-:W-:Y:S01]  /*29c0*/  IMAD.SHL.U32 R6, R6, 0x2, RZ ;  /* 0x0000000206067824 */ /* 0x000fe200078e00ff */
[----:B------:R-:W-:Y:S04]  /*29d0*/  LDSM.16.M88.4 R44, [R25+0x6000] ;  /* 0x00600000192c783b */ /* 0x000fe80000000200 */
[----:B------:R-:W-:Y:S02]  /*29e0*/  LDSM.16.M88.4 R60, [R26] ;  /* 0x000000001a3c783b */ /* 0x000fe40000000200 */
[C---:B------:R-:W-:Y:S02]  /*29f0*/  HMMA.16816.F32.BF16 R48, R56.reuse, R68, R48 ;  /* 0x000000443830723c */ /* 0x040fe40000041830 */
[----:B------:R-:W-:Y:S04]  /*2a00*/  LDSM.16.M88.4 R116, [R156+0x18000] ;  /* 0x018000009c74783b */ /* 0x000fe80000000200 */
[----:B------:R-:W-:Y:S02]  /*2a10*/  LDSM.16.M88.4 R112, [R6+0x19000] ;  /* 0x019000000670783b */ /* 0x000fe40000000200 */
[----:B------:R-:W-:Y:S02]  /*2a20*/  HMMA.16816.F32.BF16 R100, R56, R32, R100 ;  /* 0x000000203864723c */ /* 0x000fe40000041864 */
[----:B------:R-:W-:Y:S06]  /*2a30*/  LDSM.16.M88.4 R56, [R25+0x4000] ;  /* 0x004000001938783b */ /* 0x000fec0000000200 */
[C---:B----4-:R-:W-:Y:S08]  /*2a40*/  HMMA.16816.F32.BF16 R132, R40.reuse, R88, R132 ;  /* 0x000000582884723c */ /* 0x050ff00000041884 */
[C---:B------:R-:W-:Y:S08]  /*2a50*/  HMMA.16816.F32.BF16 R128, R40.reuse, R72, R128 ;  /* 0x000000482880723c */ /* 0x040ff00000041880 */
[C---:B------:R-:W-:Y:S08]  /*2a60*/  HMMA.16816.F32.BF16 R124, R40.reuse, R68, R124 ;  /* 0x00000044287c723c */ /* 0x040ff0000004187c */
[----:B------:R-:W-:Y:S01]  /*2a70*/  HMMA.16816.F32.BF16 R108, R40, R32, R108 ;  /* 0x00000020286c723c */ /* 0x000fe2000004186c */
[----:B------:R-:W3:Y:S07]  /*2a80*/  LDSM.16.M88.4 R40, [R157+0x18000] ;  /* 0x018000009d28783b */ /* 0x000eee0000000200 */
[C---:B-1----:R-:W-:Y:S08]  /*2a90*/  HMMA.16816.F32.BF16 R64, R36.reuse, R90, R64 ;  /* 0x0000005a2440723c */ /* 0x042ff00000041840 */
[C---:B------:R-:W-:Y:S08]  /*2aa0*/  HMMA.16816.F32.BF16 R80, R36.reuse, R74, R80 ;  /* 0x0000004a2450723c */ /* 0x040ff00000041850 */
[C---:B------:R-:W-:Y:S08]  /*2ab0*/  HMMA.16816.F32.BF16 R96, R36.reuse, R70, R96 ;  /* 0x000000462460723c */ /* 0x040ff00000041860 */
[----:B------:R-:W-:Y:S08]  /*2ac0*/  HMMA.16816.F32.BF16 R36, R36, R34, R144 ;  /* 0x000000222424723c */ /* 0x000ff00000041890 */
[C---:B--2---:R-:W-:Y:S08]  /*2ad0*/  HMMA.16816.F32.BF16 R152, R136.reuse, R90, R152 ;  /* 0x0000005a8898723c */ /* 0x044ff00000041898 */
[C---:B------:R-:W-:Y:S08]  /*2ae0*/  HMMA.16816.F32.BF16 R148, R136.reuse, R74, R148 ;  /* 0x0000004a8894723c */ /* 0x040ff00000041894 */
[C---:B------:R-:W-:Y:S08]  /*2af0*/  HMMA.16816.F32.BF16 R104, R136.reuse, R70, R104 ;  /* 0x000000468868723c */ /* 0x040ff00000041868 */
[----:B------:R-:W-:Y:S08]  /*2b00*/  HMMA.16816.F32.BF16 R92, R136, R34, R92 ;  /* 0x00000022885c723c */ /* 0x000ff0000004185c */
[C---:B---3--:R-:W-:Y:S08]  /*2b10*/  HMMA.16816.F32.BF16 R64, R40.reuse, R76, R64 ;  /* 0x0000004c2840723c */ /* 0x048ff00000041840 */
[C---:B------:R-:W-:Y:S08]  /*2b20*/  HMMA.16816.F32.BF16 R80, R40.reuse, R60, R80 ;  /* 0x0000003c2850723c */ /* 0x040ff00000041850 */
[C---:B------:R-:W-:Y:S08]  /*2b30*/  HMMA.16816.F32.BF16 R96, R40.reuse, R56, R96 ;  /* 0x000000382860723c */ /* 0x040ff00000041860 */
[----:B------:R-:W-:Y:S01]  /*2b40*/  HMMA.16816.F32.BF16 R40, R40, R44, R36 ;  /* 0x0000002c2828723c */ /* 0x000fe20000041824 */
[----:B------:R-:W1:Y:S07]  /*2b50*/  LDSM.16.M88.4 R36, [R6+0x1b000] ;  /* 0x01b000000624783b */ /* 0x000e6e0000000200 */
[C---:B------:R-:W-:Y:S08]  /*2b60*/  HMMA.16816.F32.BF16 R84, R140.reuse, R90, R84 ;  /* 0x0000005a8c54723c */ /* 0x040ff00000041854 */
[C---:B------:R-:W-:Y:S08]  /*2b70*/  HMMA.16816.F32.BF16 R52, R140.reuse, R74, R52 ;  /* 0x0000004a8c34723c */ /* 0x040ff00000041834 */
[C---:B------:R-:W-:Y:S08]  /*2b80*/  HMMA.16816.F32.BF16 R48, R140.reuse, R70, R48 ;  /* 0x000000468c30723c */ /* 0x040ff00000041830 */
[-C--:B------:R-:W-:Y:S08]  /*2b90*/  HMMA.16816.F32.BF16 R100, R140, R34.reuse, R100 ;  /* 0x000000228c64723c */ /* 0x080ff00000041864 */
[C---:B------:R-:W-:Y:S07]  /*2ba0*/  HMMA.16816.F32.BF16 R32, R120.reuse, R34, R108 ;  /* 0x000000227820723c */ /* 0x040fee000004186c */
[----:B------:R-:W-:Y:S01]  /*2bb0*/  LOP3.LUT R110, R177, 0x70, R222, 0x1e, !PT ;  /* 0x00000070b16e7812 */ /* 0x000fe200078e1ede */
[----:B------:R-:W-:Y:S01]  /*2bc0*/  HMMA.16816.F32.BF16 R72, R120, R74, R128 ;  /* 0x0000004a7848723c */ /* 0x000fe20000041880 */
[----:B------:R-:W-:-:S02]  /*2bd0*/  IMAD.WIDE R176, R176, 0x2, RZ ;  /* 0x00000002b0b07825 */ /* 0x000fc400078e02ff */
[C---:B------:R-:W-:Y:S02]  /*2be0*/  LOP3.LUT R109, R110.reuse, R173, RZ, 0xfc, !PT ;  /* 0x000000ad6e6d7212 */ /* 0x040fe400078efcff */
[----:B------:R-:W-:Y:S01]  /*2bf0*/  LOP3.LUT R173, R110, R175, RZ, 0xfc, !PT ;  /* 0x000000af6ead7212 */ /* 0x000fe200078efcff */
[----:B------:R-:W-:Y:S02]  /*2c00*/  IMAD.IADD R110, R175, 0x1, R110 ;  /* 0x00000001af6e7824 */ /* 0x000fe400078e026e */
[----:B------:R-:W-:Y:S01]  /*2c10*/  HMMA.16816.F32.BF16 R68, R120, R70, R124 ;  /* 0x000000467844723c */ /* 0x000fe2000004187c */
[----:B------:R-:W-:-:S04]  /*2c20*/  IMAD.WIDE R174, R174, 0x2, RZ ;  /* 0x00000002aeae7825 */ /* 0x000fc800078e02ff */
[----:B------:R-:W-:-:S03]  /*2c30*/  IMAD.SHL.U32 R173, R173, 0x2, RZ ;  /* 0x00000002adad7824 */ /* 0x000fc600078e00ff */
[C---:B------:R-:W-:Y:S08]  /*2c40*/  HMMA.16816.F32.BF16 R152, R116.reuse, R76, R152 ;  /* 0x0000004c7498723c */ /* 0x040ff00000041898 */
[C---:B------:R-:W-:Y:S08]  /*2c50*/  HMMA.16816.F32.BF16 R148, R116.reuse, R60, R148 ;  /* 0x0000003c7494723c */ /* 0x040ff00000041894 */
[C---:B------:R-:W-:Y:S08]  /*2c60*/  HMMA.16816.F32.BF16 R104, R116.reuse, R56, R104 ;  /* 0x000000387468723c */ /* 0x040ff00000041868 */
[----:B------:R-:W-:Y:S01]  /*2c70*/  HMMA.16816.F32.BF16 R116, R116, R44, R92 ;  /* 0x0000002c7474723c */ /* 0x000fe2000004185c */
[----:B------:R-:W2:Y:S07]  /*2c80*/  LDSM.16.M88.4 R92, [R173+0x18000] ;  /* 0x01800000ad5c783b */ /* 0x000eae0000000200 */
[----:B------:R-:W-:Y:S07]  /*2c90*/  HMMA.16816.F32.BF16 R88, R120, R90, R132 ;  /* 0x0000005a7858723c */ /* 0x000fee0000041884 */
[----:B------:R-:W-:Y:S01]  /*2ca0*/  IMAD.WIDE R120, R220, 0x2, RZ ;  /* 0x00000002dc787825 */ /* 0x000fe200078e02ff */
[C---:B------:R-:W-:Y:S08]  /*2cb0*/  HMMA.16816.F32.BF16 R84, R112.reuse, R76, R84 ;  /* 0x0000004c7054723c */ /* 0x040ff00000041854 */
[C---:B------:R-:W-:Y:S08]  /*2cc0*/  HMMA.16816.F32.BF16 R52, R112.reuse, R60, R52 ;  /* 0x0000003c7034723c */ /* 0x040ff00000041834 */
[C---:B------:R-:W-:Y:S08]  /*2cd0*/  HMMA.16816.F32.BF16 R48, R112.reuse, R56, R48 ;  /* 0x000000387030723c */ /* 0x040ff00000041830 */
[----:B------:R-:W-:Y:S07]  /*2ce0*/  HMMA.16816.F32.BF16 R112, R112, R44, R100 ;  /* 0x0000002c7070723c */ /* 0x000fee0000041864 */
[----:B------:R-:W-:Y:S01]  /*2cf0*/  IMAD.WIDE.U32 R100, R7, 0x2, RZ ;  /* 0x0000000207647825 */ /* 0x000fe200078e00ff */
[----:B-1----:R-:W-:Y:S03]  /*2d00*/  HMMA.16816.F32.BF16 R72, R36, R60, R72 ;  /* 0x0000003c2448723c */ /* 0x002fe60000041848 */
[----:B------:R-:W-:Y:S01]  /*2d10*/  IMAD.IADD R7, R18, 0x1, R7 ;  /* 0x0000000112077824 */ /* 0x000fe200078e0207 */
[----:B------:R-:W-:-:S02]  /*2d20*/  LOP3.LUT R222, R216, R100, RZ, 0xfc, !PT ;  /* 0x00000064d8de7212 */ /* 0x000fc400078efcff */
[-C--:B------:R-:W-:Y:S02]  /*2d30*/  LOP3.LUT R216, R212, R100.reuse, RZ, 0xfc, !PT ;  /* 0x00000064d4d87212 */ /* 0x080fe400078efcff */
[-C--:B------:R-:W-:Y:S01]  /*2d40*/  LOP3.LUT R220, R218, R100.reuse, RZ, 0xfc, !PT ;  /* 0x00000064dadc7212 */ /* 0x080fe200078efcff */
[C---:B------:R-:W-:Y:S01]  /*2d50*/  HMMA.16816.F32.BF16 R68, R36.reuse, R56, R68 ;  /* 0x000000382444723c */ /* 0x040fe20000041844 */
[-C--:B------:R-:W-:Y:S02]  /*2d60*/  LOP3.LUT R212, R210, R100.reuse, RZ, 0xfc, !PT ;  /* 0x00000064d2d47212 */ /* 0x080fe400078efcff */
[-C--:B------:R-:W-:Y:S02]  /*2d70*/  LOP3.LUT R214, R214, R100.reuse, RZ, 0xfc, !PT ;  /* 0x00000064d6d67212 */ /* 0x080fe400078efcff */
[----:B------:R-:W-:Y:S02]  /*2d80*/  LOP3.LUT R210, R208, R100, RZ, 0xfc, !PT ;  /* 0x00000064d0d27212 */ /* 0x000fe400078efcff */
[-C--:B------:R-:W-:Y:S01]  /*2d90*/  LOP3.LUT R108, R217, R101.reuse, RZ, 0xfc, !PT ;  /* 0x00000065d96c7212 */ /* 0x080fe200078efcff */
[----:B------:R-:W-:Y:S01]  /*2da0*/  HMMA.16816.F32.BF16 R88, R36, R76, R88 ;  /* 0x0000004c2458723c */ /* 0x000fe20000041858 */
[----:B------:R-:W-:-:S02]  /*2db0*/  LOP3.LUT R213, R213, R101, RZ, 0xfc, !PT ;  /* 0x00000065d5d57212 */ /* 0x000fc400078efcff */
[----:B------:R-:W-:Y:S02]  /*2dc0*/  IADD3 R222, P2, R222, c[0x0][0x168], RZ ;  /* 0x00005a00dede7a10 */ /* 0x000fe40007f5e0ff */
[----:B------:R-:W-:Y:S02]  /*2dd0*/  IADD3 R216, P4, R216, c[0x0][0x168], RZ ;  /* 0x00005a00d8d87a10 */ /* 0x000fe40007f9e0ff */
[-C--:B------:R-:W-:Y:S01]  /*2de0*/  LOP3.LUT R103, R219, R101.reuse, RZ, 0xfc, !PT ;  /* 0x00000065db677212 */ /* 0x080fe200078efcff */
[----:B------:R-:W-:Y:S01]  /*2df0*/  HMMA.16816.F32.BF16 R32, R36, R44, R32 ;  /* 0x0000002c2420723c */ /* 0x000fe20000041820 */
[----:B------:R-:W-:Y:S02]  /*2e00*/  LOP3.LUT R211, R211, R101, RZ, 0xfc, !PT ;  /* 0x00000065d3d37212 */ /* 0x000fe400078efcff */
[----:B------:R-:W-:Y:S02]  /*2e10*/  LOP3.LUT R208, R202, R100, RZ, 0xfc, !PT ;  /* 0x00000064cad07212 */ /* 0x000fe400078efcff */
[----:B------:R-:W-:-:S02]  /*2e20*/  IADD3 R220, P1, R220, c[0x0][0x168], RZ ;  /* 0x00005a00dcdc7a10 */ /* 0x000fc40007f3e0ff */
[----:B------:R-:W-:Y:S01]  /*2e30*/  IADD3 R212, P5, R212, c[0x0][0x168], RZ ;  /* 0x00005a00d4d47a10 */ /* 0x000fe20007fbe0ff */
[C---:B--2---:R-:W-:Y:S01]  /*2e40*/  HMMA.16816.F32.BF16 R64, R92.reuse, R78, R64 ;  /* 0x0000004e5c40723c */ /* 0x044fe20000041840 */
[-C--:B------:R-:W-:Y:S02]  /*2e50*/  LOP3.LUT R215, R215, R101.reuse, RZ, 0xfc, !PT ;  /* 0x00000065d7d77212 */ /* 0x080fe400078efcff */
[----:B------:R-:W-:Y:S02]  /*2e60*/  LOP3.LUT R209, R209, R101, RZ, 0xfc, !PT ;  /* 0x00000065d1d17212 */ /* 0x000fe400078efcff */
[-C--:B------:R-:W-:Y:S02]  /*2e70*/  LOP3.LUT R61, R204, R100.reuse, RZ, 0xfc, !PT ;  /* 0x00000064cc3d7212 */ /* 0x080fe400078efcff */
[----:B------:R-:W-:Y:S01]  /*2e80*/  LOP3.LUT R202, R196, R100, RZ, 0xfc, !PT ;  /* 0x00000064c4ca7212 */ /* 0x000fe200078efcff */
[----:B------:R-:W-:Y:S01]  /*2e90*/  HMMA.16816.F32.BF16 R80, R92, R62, R80 ;  /* 0x0000003e5c50723c */ /* 0x000fe20000041850 */
[----:B------:R-:W-:-:S02]  /*2ea0*/  IADD3 R214, P6, R214, c[0x0][0x168], RZ ;  /* 0x00005a00d6d67a10 */ /* 0x000fc40007fde0ff */
[----:B------:R-:W-:Y:S02]  /*2eb0*/  IADD3 R210, P3, R210, c[0x0][0x168], RZ ;  /* 0x00005a00d2d27a10 */ /* 0x000fe40007f7e0ff */
[-C--:B------:R-:W-:Y:S02]  /*2ec0*/  LOP3.LUT R57, R198, R100.reuse, RZ, 0xfc, !PT ;  /* 0x00000064c6397212 */ /* 0x080fe400078efcff */
[----:B------:R-:W-:Y:S01]  /*2ed0*/  LOP3.LUT R196, R190, R100, RZ, 0xfc, !PT ;  /* 0x00000064bec47212 */ /* 0x000fe200078efcff */
[----:B------:R-:W-:Y:S01]  /*2ee0*/  HMMA.16816.F32.BF16 R96, R92, R58, R96 ;  /* 0x0000003a5c60723c */ /* 0x000fe20000041860 */
[----:B------:R-:W-:Y:S02]  /*2ef0*/  IADD3.X R223, R108, c[0x0][0x16c], RZ, P2, !PT ;  /* 0x00005b006cdf7a10 */ /* 0x000fe400017fe4ff */
[----:B------:R-:W-:Y:S02]  /*2f00*/  IADD3.X R217, R213, c[0x0][0x16c], RZ, P4, !PT ;  /* 0x00005b00d5d97a10 */ /* 0x000fe400027fe4ff */
[----:B------:R-:W-:-:S02]  /*2f10*/  LOP3.LUT R203, R203, R101, RZ, 0xfc, !PT ;  /* 0x00000065cbcb7212 */ /* 0x000fc400078efcff */
[----:B------:R-:W-:Y:S01]  /*2f20*/  LOP3.LUT R204, R206, R100, RZ, 0xfc, !PT ;  /* 0x00000064cecc7212 */ /* 0x000fe200078efcff */
[----:B------:R-:W-:Y:S01]  /*2f30*/  HMMA.16816.F32.BF16 R40, R92, R46, R40 ;  /* 0x0000002e5c28723c */ /* 0x000fe20000041828 */
[----:B------:R-:W-:Y:S02]  /*2f40*/  IADD3 R208, P2, R208, c[0x0][0x168], RZ ;  /* 0x00005a00d0d07a10 */ /* 0x000fe40007f5e0ff */
[----:B------:R-:W-:Y:S02]  /*2f50*/  IADD3.X R221, R103, c[0x0][0x16c], RZ, P1, !PT ;  /* 0x00005b0067dd7a10 */ /* 0x000fe40000ffe4ff */
[----:B------:R-:W-:Y:S02]  /*2f60*/  IADD3.X R213, R211, c[0x0][0x16c], RZ, P5, !PT ;  /* 0x00005b00d3d57a10 */ /* 0x000fe40002ffe4ff */
[-C--:B------:R-:W-:Y:S02]  /*2f70*/  LOP3.LUT R205, R205, R101.reuse, RZ, 0xfc, !PT ;  /* 0x00000065cdcd7212 */ /* 0x080fe400078efcff */
[----:B------:R-:W-:-:S02]  /*2f80*/  LOP3.LUT R197, R197, R101, RZ, 0xfc, !PT ;  /* 0x00000065c5c57212 */ /* 0x000fc400078efcff */
[-C--:B------:R-:W-:Y:S02]  /*2f90*/  LOP3.LUT R198, R200, R100.reuse, RZ, 0xfc, !PT ;  /* 0x00000064c8c67212 */ /* 0x080fe400078efcff */
[----:B------:R-:W-:Y:S02]  /*2fa0*/  LOP3.LUT R39, R192, R100, RZ, 0xfc, !PT ;  /* 0x00000064c0277212 */ /* 0x000fe400078efcff */
[----:B------:R-:W-:Y:S02]  /*2fb0*/  IADD3 R206, P1, R61, c[0x0][0x168], RZ ;  /* 0x00005a003dce7a10 */ /* 0x000fe40007f3e0ff */
[----:B------:R-:W-:Y:S02]  /*2fc0*/  IADD3 R202, P4, R202, c[0x0][0x168], RZ ;  /* 0x00005a00caca7a10 */ /* 0x000fe40007f9e0ff */
[----:B------:R-:W-:Y:S02]  /*2fd0*/  IADD3.X R215, R215, c[0x0][0x16c], RZ, P6, !PT ;  /* 0x00005b00d7d77a10 */ /* 0x000fe400037fe4ff */
[----:B------:R-:W-:-:S02]  /*2fe0*/  IADD3.X R211, R209, c[0x0][0x16c], RZ, P3, !PT ;  /* 0x00005b00d1d37a10 */ /* 0x000fc40001ffe4ff */
[-C--:B------:R-:W-:Y:S02]  /*2ff0*/  LOP3.LUT R199, R199, R101.reuse, RZ, 0xfc, !PT ;  /* 0x00000065c7c77212 */ /* 0x080fe400078efcff */
[----:B------:R-:W-:Y:S02]  /*3000*/  LOP3.LUT R190, R191, R101, RZ, 0xfc, !PT ;  /* 0x00000065bfbe7212 */ /* 0x000fe400078efcff */
[-C--:B------:R-:W-:Y:S02]  /*3010*/  LOP3.LUT R192, R194, R100.reuse, RZ, 0xfc, !PT ;  /* 0x00000064c2c07212 */ /* 0x080fe400078efcff */
[----:B------:R-:W-:Y:S02]  /*3020*/  IADD3 R200, P6, R57, c[0x0][0x168], RZ ;  /* 0x00005a0039c87a10 */ /* 0x000fe40007fde0ff */
[----:B------:R-:W-:Y:S02]  /*3030*/  IADD3 R196, P3, R196, c[0x0][0x168], RZ ;  /* 0x00005a00c4c47a10 */ /* 0x000fe40007f7e0ff */
[----:B------:R-:W-:-:S02]  /*3040*/  LOP3.LUT R191, R186, R100, RZ, 0xfc, !PT ;  /* 0x00000064babf7212 */ /* 0x000fc400078efcff */
[-C--:B------:R-:W-:Y:S02]  /*3050*/  LOP3.LUT R60, R207, R101.reuse, RZ, 0xfc, !PT ;  /* 0x00000065cf3c7212 */ /* 0x080fe400078efcff */
[----:B------:R-:W-:Y:S02]  /*3060*/  IADD3.X R209, R203, c[0x0][0x16c], RZ, P2, !PT ;  /* 0x00005b00cbd17a10 */ /* 0x000fe400017fe4ff */
[-C--:B------:R-:W-:Y:S02]  /*3070*/  LOP3.LUT R56, R201, R101.reuse, RZ, 0xfc, !PT ;  /* 0x00000065c9387212 */ /* 0x080fe400078efcff */
[----:B------:R-:W-:Y:S02]  /*3080*/  LOP3.LUT R193, R193, R101, RZ, 0xfc, !PT ;  /* 0x00000065c1c17212 */ /* 0x000fe400078efcff */
[----:B------:R-:W-:Y:S02]  /*3090*/  IADD3 R194, P2, R39, c[0x0][0x168], RZ ;  /* 0x00005a0027c27a10 */ /* 0x000fe40007f5e0ff */
[----:B------:R-:W-:-:S02]  /*30a0*/  IADD3.X R207, R205, c[0x0][0x16c], RZ, P1, !PT ;  /* 0x00005b00cdcf7a10 */ /* 0x000fc40000ffe4ff */
[----:B------:R-:W-:Y:S02]  /*30b0*/  IADD3.X R203, R197, c[0x0][0x16c], RZ, P4, !PT ;  /* 0x00005b00c5cb7a10 */ /* 0x000fe400027fe4ff */
[----:B------:R-:W-:Y:S02]  /*30c0*/  LOP3.LUT R38, R195, R101, RZ, 0xfc, !PT ;  /* 0x00000065c3267212 */ /* 0x000fe400078efcff */
[----:B------:R-:W-:Y:S02]  /*30d0*/  LOP3.LUT R186, R180, R100, RZ, 0xfc, !PT ;  /* 0x00000064b4ba7212 */ /* 0x000fe400078efcff */
[----:B------:R-:W-:Y:S02]  /*30e0*/  IADD3 R192, P1, R192, c[0x0][0x168], RZ ;  /* 0x00005a00c0c07a10 */ /* 0x000fe40007f3e0ff */
[----:B------:R-:W-:Y:S02]  /*30f0*/  IADD3.X R201, R199, c[0x0][0x16c], RZ, P6, !PT ;  /* 0x00005b00c7c97a10 */ /* 0x000fe400037fe4ff */
[----:B------:R-:W-:-:S02]  /*3100*/  IADD3.X R197, R190, c[0x0][0x16c], RZ, P3, !PT ;  /* 0x00005b00bec57a10 */ /* 0x000fc40001ffe4ff */
[----:B------:R-:W-:Y:S02]  /*3110*/  LOP3.LUT R187, R187, R101, RZ, 0xfc, !PT ;  /* 0x00000065bbbb7212 */ /* 0x000fe400078efcff */
[-C--:B------:R-:W-:Y:S02]  /*3120*/  LOP3.LUT R37, R182, R100.reuse, RZ, 0xfc, !PT ;  /* 0x00000064b6257212 */ /* 0x080fe400078efcff */
[-C--:B------:R-:W-:Y:S02]  /*3130*/  LOP3.LUT R180, R176, R100.reuse, RZ, 0xfc, !PT ;  /* 0x00000064b0b47212 */ /* 0x080fe400078efcff */
[----:B------:R-:W-:Y:S02]  /*3140*/  IADD3 R190, P6, R191, c[0x0][0x160], RZ ;  /* 0x00005800bfbe7a10 */ /* 0x000fe40007fde0ff */
[-C--:B------:R-:W-:Y:S02]  /*3150*/  LOP3.LUT R218, R120, R100.reuse, RZ, 0xfc, !PT ;  /* 0x0000006478da7212 */ /* 0x080fe400078efcff */
[----:B------:R-:W-:-:S02]  /*3160*/  LOP3.LUT R182, R184, R100, RZ, 0xfc, !PT ;  /* 0x00000064b8b67212 */ /* 0x000fc400078efcff */
[-C--:B------:R-:W-:Y:S01]  /*3170*/  LOP3.LUT R176, R174, R100.reuse, RZ, 0xfc, !PT ;  /* 0x00000064aeb07212 */ /* 0x080fe200078efcff */
[----:B------:R-:W-:Y:S01]  /*3180*/  IMAD.SHL.U32 R174, R110, 0x2, RZ ;  /* 0x000000026eae7824 */ /* 0x000fe200078e00ff */
[----:B------:R-:W-:Y:S02]  /*3190*/  IADD3.X R195, R193, c[0x0][0x16c], RZ, P2, !PT ;  /* 0x00005b00c1c37a10 */ /* 0x000fe400017fe4ff */
[-C--:B------:R-:W-:Y:S02]  /*31a0*/  LOP3.LUT R188, R188, R100.reuse, RZ, 0xfc, !PT ;  /* 0x00000064bcbc7212 */ /* 0x080fe400078efcff */
[----:B------:R-:W-:Y:S02]  /*31b0*/  LOP3.LUT R181, R181, R101, RZ, 0xfc, !PT ;  /* 0x00000065b5b57212 */ /* 0x000fe400078efcff */
[----:B------:R-:W-:Y:S02]  /*31c0*/  LOP3.LUT R178, R178, R100, RZ, 0xfc, !PT ;  /* 0x00000064b2b27212 */ /* 0x000fe400078efcff */
[----:B------:R-:W-:-:S02]  /*31d0*/  IADD3.X R193, R38, c[0x0][0x16c], RZ, P1, !PT ;  /* 0x00005b0026c17a10 */ /* 0x000fc40000ffe4ff */
[----:B------:R-:W-:Y:S02]  /*31e0*/  IADD3 R186, P4, R186, c[0x0][0x160], RZ ;  /* 0x00005800baba7a10 */ /* 0x000fe40007f9e0ff */
[-C--:B------:R-:W-:Y:S02]  /*31f0*/  LOP3.LUT R102, R121, R101.reuse, RZ, 0xfc, !PT ;  /* 0x0000006579667212 */ /* 0x080fe400078efcff */
[-C--:B------:R-:W-:Y:S02]  /*3200*/  LOP3.LUT R183, R183, R101.reuse, RZ, 0xfc, !PT ;  /* 0x00000065b7b77212 */ /* 0x080fe400078efcff */
[-C--:B------:R-:W-:Y:S02]  /*3210*/  LOP3.LUT R36, R185, R101.reuse, RZ, 0xfc, !PT ;  /* 0x00000065b9247212 */ /* 0x080fe400078efcff */
[-C--:B------:R-:W-:Y:S02]  /*3220*/  LOP3.LUT R177, R177, R101.reuse, RZ, 0xfc, !PT ;  /* 0x00000065b1b17212 */ /* 0x080fe400078efcff */
[----:B------:R-:W-:Y:S01]  /*3230*/  LOP3.LUT R100, R175, R101, RZ, 0xfc, !PT ;  /* 0x00000065af647212 */ /* 0x000fe200078efcff */
[----:B------:R-:W-:Y:S01]  /*3240*/  IMAD.SHL.U32 R175, R109, 0x2, RZ ;  /* 0x000000026daf7824 */ /* 0x000fe200078e00ff */
[----:B------:R-:W-:-:S02]  /*3250*/  IADD3 R184, P3, R37, c[0x0][0x160], RZ ;  /* 0x0000580025b87a10 */ /* 0x000fc40007f7e0ff */
[----:B------:R-:W-:Y:S02]  /*3260*/  IADD3 R180, P1, R180, c[0x0][0x160], RZ ;  /* 0x00005800b4b47a10 */ /* 0x000fe40007f3e0ff */
[----:B------:R-:W-:Y:S01]  /*3270*/  IADD3.X R191, R187, c[0x0][0x164], RZ, P6, !PT ;  /* 0x00005900bbbf7a10 */ /* 0x000fe200037fe4ff */
[----:B------:R-:W1:Y:S01]  /*3280*/  LDSM.16.M88.4 R92, [R175+0x18000] ;  /* 0x01800000af5c783b */ /* 0x000e620000000200 */
[----:B------:R-:W-:Y:S02]  /*3290*/  IADD3 R218, P0, R218, c[0x0][0x168], RZ ;  /* 0x00005a00dada7a10 */ /* 0x000fe40007f1e0ff */
[----:B------:R-:W-:Y:S02]  /*32a0*/  IADD3 R182, P2, R182, c[0x0][0x160], RZ ;  /* 0x00005800b6b67a10 */ /* 0x000fe40007f5e0ff */
[----:B------:R-:W-:Y:S02]  /*32b0*/  IADD3 R176, P6, R176, c[0x0][0x160], RZ ;  /* 0x00005800b0b07a10 */ /* 0x000fe40007fde0ff */
[----:B------:R-:W-:-:S02]  /*32c0*/  IADD3.X R187, R181, c[0x0][0x164], RZ, P4, !PT ;  /* 0x00005900b5bb7a10 */ /* 0x000fc400027fe4ff */
[----:B------:R-:W-:Y:S02]  /*32d0*/  IADD3.X R185, R183, c[0x0][0x164], RZ, P3, !PT ;  /* 0x00005900b7b97a10 */ /* 0x000fe40001ffe4ff */
[----:B------:R-:W-:Y:S02]  /*32e0*/  IADD3.X R181, R177, c[0x0][0x164], RZ, P1, !PT ;  /* 0x00005900b1b57a10 */ /* 0x000fe40000ffe4ff */
[-C--:B------:R-:W-:Y:S02]  /*32f0*/  LOP3.LUT R189, R189, R101.reuse, RZ, 0xfc, !PT ;  /* 0x00000065bdbd7212 */ /* 0x080fe400078efcff */
[----:B------:R-:W-:Y:S02]  /*3300*/  LOP3.LUT R179, R179, R101, RZ, 0xfc, !PT ;  /* 0x00000065b3b37212 */ /* 0x000fe400078efcff */
[----:B------:R-:W-:Y:S02]  /*3310*/  IADD3.X R219, R102, c[0x0][0x16c], RZ, P0, !PT ;  /* 0x00005b0066db7a10 */ /* 0x000fe400007fe4ff */
[----:B------:R-:W-:-:S02]  /*3320*/  IADD3.X R183, R36, c[0x0][0x164], RZ, P2, !PT ;  /* 0x0000590024b77a10 */ /* 0x000fc400017fe4ff */
[----:B------:R-:W-:Y:S01]  /*3330*/  IADD3.X R177, R100, c[0x0][0x164], RZ, P6, !PT ;  /* 0x0000590064b17a10 */ /* 0x000fe200037fe4ff */
[----:B------:R-:W-:Y:S01]  /*3340*/  LDSM.16.M88.4 R36, [R174+0x1b000] ;  /* 0x01b00000ae24783b */ /* 0x000fe20000000200 */
[----:B------:R-:W-:Y:S02]  /*3350*/  IADD3 R204, P0, R204, c[0x0][0x168], RZ ;  /* 0x00005a00cccc7a10 */ /* 0x000fe40007f1e0ff */
[----:B------:R-:W-:Y:S01]  /*3360*/  IADD3 R198, P5, R198, c[0x0][0x168], RZ ;  /* 0x00005a00c6c67a10 */ /* 0x000fe20007fbe0ff */
[----:B------:R-:W2:Y:S01]  /*3370*/  LDSM.16.M88.4 R100, [R174+0x19000] ;  /* 0x01900000ae64783b */ /* 0x000ea20000000200 */
[----:B------:R-:W-:Y:S02]  /*3380*/  IADD3.X R205, R60, c[0x0][0x16c], RZ, P0, !PT ;  /* 0x00005b003ccd7a10 */ /* 0x000fe400007fe4ff */
[----:B------:R-:W-:Y:S01]  /*3390*/  IADD3 R178, P0, R178, c[0x0][0x160], RZ ;  /* 0x00005800b2b27a10 */ /* 0x000fe20007f1e0ff */
[----:B------:R-:W-:Y:S01]  /*33a0*/  BAR.SYNC.DEFER_BLOCKING 0x0 ;  /* 0x0000000000007b1d */ /* 0x000fe20000010000 */
[----:B------:R-:W-:-:S02]  /*33b0*/  IADD3.X R199, R56, c[0x0][0x16c], RZ, P5, !PT ;  /* 0x00005b0038c77a10 */ /* 0x000fc40002ffe4ff */
[----:B------:R-:W-:Y:S02]  /*33c0*/  IADD3.X R179, R179, c[0x0][0x164], RZ, P0, !PT ;  /* 0x00005900b3b37a10 */ /* 0x000fe400007fe4ff */
[----:B------:R-:W-:-:S04]  /*33d0*/  IADD3 R188, P5, R188, c[0x0][0x160], RZ ;  /* 0x00005800bcbc7a10 */ /* 0x000fc80007fbe0ff */
[----:B------:R-:W-:Y:S01]  /*33e0*/  IADD3.X R189, R189, c[0x0][0x164], RZ, P5, !PT ;  /* 0x00005900bdbd7a10 */ /* 0x000fe20002ffe4ff */
[C---:B-1----:R-:W-:Y:S08]  /*33f0*/  HMMA.16816.F32.BF16 R152, R92.reuse, R78, R152 ;  /* 0x0000004e5c98723c */ /* 0x042ff00000041898 */
[C---:B------:R-:W-:Y:S01]  /*3400*/  HMMA.16816.F32.BF16 R148, R92.reuse, R62, R148 ;  /* 0x0000003e5c94723c */ /* 0x040fe20000041894 */
[----:B------:R-:W-:Y:S01]  /*3410*/  @!PT LDS RZ, [RZ] ;  /* 0x00000000fffff984 */ /* 0x000fe20000000800 */
[----:B------:R-:W-:Y:S01]  /*3420*/  @!PT LDS RZ, [RZ] ;  /* 0x00000000fffff984 */ /* 0x000fe20000000800 */
[----:B------:R-:W-:Y:S01]  /*3430*/  @!PT LDS RZ, [RZ] ;  /* 0x00000000fffff984 */ /* 0x000fe20000000800 */
[----:B------:R1:W-:Y:S07]  /*3440*/  LDGSTS.E.BYPASS.128 [R20+0x18000], [R176.64+0x300] ;  /* 0x18000300b0147fae */ /* 0x0003ee000b901c44 */
[C---:B------:R-:W-:Y:S01]  /*3450*/  HMMA.16816.F32.BF16 R104, R92.reuse, R58, R104 ;  /* 0x0000003a5c68723c */ /* 0x040fe20000041868 */
[----:B------:R1:W-:Y:S04]  /*3460*/  LDGSTS.E.BYPASS.128 [R20+0x18800], [R178.64+0x300] ;  /* 0x18800300b2147fae */ /* 0x0003e8000b901c44 */
[----:B------:R1:W-:Y:S03]  /*3470*/  LDGSTS.E.BYPASS.128 [R20+0x19000], [R180.64+0x300] ;  /* 0x19000300b4147fae */ /* 0x0003e6000b901c44 */
[----:B------:R-:W-:Y:S01]  /*3480*/  HMMA.16816.F32.BF16 R116, R92, R46, R116 ;  /* 0x0000002e5c74723c */ /* 0x000fe20000041874 */
[----:B------:R1:W-:Y:S04]  /*3490*/  LDGSTS.E.BYPASS.128 [R20+0x19800], [R182.64+0x300] ;  /* 0x19800300b6147fae */ /* 0x0003e8000b901c44 */
[----:B------:R1:W-:Y:S03]  /*34a0*/  LDGSTS.E.BYPASS.128 [R20+0x1a000], [R184.64+0x300] ;  /* 0x1a000300b8147fae */ /* 0x0003e6000b901c44 */
[C---:B--2---:R-:W-:Y:S01]  /*34b0*/  HMMA.16816.F32.BF16 R84, R100.reuse, R78, R84 ;  /* 0x0000004e6454723c */ /* 0x044fe20000041854 */
[----:B------:R1:W-:Y:S04]  /*34c0*/  LDGSTS.E.BYPASS.128 [R20+0x1a800], [R186.64+0x300] ;  /* 0x1a800300ba147fae */ /* 0x0003e8000b901c44 */
[----:B------:R1:W-:Y:S03]  /*34d0*/  LDGSTS.E.BYPASS.128 [R20+0x1b000], [R188.64+0x300] ;  /* 0x1b000300bc147fae */ /* 0x0003e6000b901c44 */
[C---:B------:R-:W-:Y:S01]  /*34e0*/  HMMA.16816.F32.BF16 R52, R100.reuse, R62, R52 ;  /* 0x0000003e6434723c */ /* 0x040fe20000041834 */
[----:B------:R1:W-:Y:S04]  /*34f0*/  LDGSTS.E.BYPASS.128 [R20+0x1b800], [R190.64+0x300] ;  /* 0x1b800300be147fae */ /* 0x0003e8000b901c44 */
[----:B------:R-:W0:Y:S03]  /*3500*/  LDGDEPBAR ;  /* 0x00000000000079af */ /* 0x000e260000000000 */
[C---:B------:R-:W-:Y:S01]  /*3510*/  HMMA.16816.F32.BF16 R48, R100.reuse, R58, R48 ;  /* 0x0000003a6430723c */ /* 0x040fe20000041830 */
[----:B------:R1:W-:Y:S04]  /*3520*/  LDGSTS.E.BYPASS.128 [R20], [R192.64+0x300] ;  /* 0x00000300c0147fae */ /* 0x0003e8000b901c44 */
[----:B------:R1:W-:Y:S03]  /*3530*/  LDGSTS.E.BYPASS.128 [R20+0x800], [R194.64+0x300] ;  /* 0x00800300c2147fae */ /* 0x0003e6000b901c44 */
[----:B------:R-:W-:Y:S01]  /*3540*/  HMMA.16816.F32.BF16 R112, R100, R46, R112 ;  /* 0x0000002e6470723c */ /* 0x000fe20000041870 */
[----:B------:R1:W-:Y:S04]  /*3550*/  LDGSTS.E.BYPASS.128 [R20+0x1000], [R196.64+0x300] ;  /* 0x01000300c4147fae */ /* 0x0003e8000b901c44 */
[----:B------:R1:W-:Y:S03]  /*3560*/  LDGSTS.E.BYPASS.128 [R20+0x1800], [R198.64+0x300] ;  /* 0x01800300c6147fae */ /* 0x0003e6000b901c44 */
[C---:B------:R-:W-:Y:S01]  /*3570*/  HMMA.16816.F32.BF16 R76, R36.reuse, R78, R88 ;  /* 0x0000004e244c723c */ /* 0x040fe20000041858 */
        /* <DEDUP_REMOVED lines=8> */
[----:B------:R-:W-:Y:S01]  /*3600*/  HMMA.16816.F32.BF16 R44, R36, R46, R32 ;  /* 0x0000002e242c723c */ /* 0x000fe20000041820 */
[----:B------:R1:W-:Y:S04]  /*3610*/  LDGSTS.E.BYPASS.128 [R20+0x5000], [R212.64+0x300] ;  /* 0x05000300d4147fae */ /* 0x0003e8000b901c44 */
[----:B------:R1:W-:Y:S04]  /*3620*/  LDGSTS.E.BYPASS.128 [R20+0x5800], [R214.64+0x300] ;  /* 0x05800300d6147fae */ /* 0x0003e8000b901c44 */
[----:B------:R1:W-:Y:S04]  /*3630*/  LDGSTS.E.BYPASS.128 [R20+0x6000], [R216.64+0x300] ;  /* 0x06000300d8147fae */ /* 0x0003e8000b901c44 */
[----:B------:R1:W-:Y:S04]  /*3640*/  LDGSTS.E.BYPASS.128 [R20+0x6800], [R218.64+0x300] ;  /* 0x06800300da147fae */ /* 0x0003e8000b901c44 */
[----:B------:R1:W-:Y:S04]  /*3650*/  LDGSTS.E.BYPASS.128 [R20+0x7000], [R220.64+0x300] ;  /* 0x07000300dc147fae */ /* 0x0003e8000b901c44 */
[----:B------:R1:W-:Y:S04]  /*3660*/  LDGSTS.E.BYPASS.128 [R20+0x7800], [R222.64+0x300] ;  /* 0x07800300de147fae */ /* 0x0003e8000b901c44 */
[----:B------:R-:W0:Y:S01]  /*3670*/  LDGDEPBAR ;  /* 0x00000000000079af */ /* 0x000e220000000000 */
[----:B------:R-:W-:-:S04]  /*3680*/  DEPBAR.LE SB0, 0x4 ;  /* 0x000081000000791a */ /* 0x000fc80000000000 */
[----:B------:R-:W-:Y:S06]  /*3690*/  BAR.SYNC.DEFER_BLOCKING 0x0 ;  /* 0x0000000000007b1d */ /* 0x000fec0000010000 */
[----:B------:R-:W-:Y:S04]  /*36a0*/  LDSM.16.M88.4 R100, [R172+0x1c000] ;  /* 0x01c00000ac64783b */ /* 0x000fe80000000200 */
[----:B------:R-:W2:Y:S04]  /*36b0*/  LDSM.16.M88.4 R88, [R171+0x8000] ;  /* 0x00800000ab58783b */ /* 0x000ea80000000200 */
[----:B------:R-:W3:Y:S04]  /*36c0*/  LDSM.16.M88.4 R72, [R170+0x8000] ;  /* 0x00800000aa48783b */ /* 0x000ee80000000200 */
[----:B------:R-:W4:Y:S04]  /*36d0*/  LDSM.16.M88.4 R68, [R169+0xc000] ;  /* 0x00c00000a944783b */ /* 0x000f280000000200 */
[----:B------:R-:W1:Y:S04]  /*36e0*/  LDSM.16.M88.4 R36, [R169+0xe000] ;  /* 0x00e00000a924783b */ /* 0x000e680000000200 */
[----:B------:R-:W1:Y:S04]  /*36f0*/  LDSM.16.M88.4 R92, [R167+0x1d000] ;  /* 0x01d00000a75c783b */ /* 0x000e680000000200 */
[----:B------:R-:W1:Y:S04]  /*3700*/  LDSM.16.M88.4 R32, [R168+0x1c000] ;  /* 0x01c00000a820783b */ /* 0x000e680000000200 */
[----:B------:R-:W1:Y:S04]  /*3710*/  LDSM.16.M88.4 R108, [R167+0x1f000] ;  /* 0x01f00000a76c783b */ /* 0x000e680000000200 */
[----:B------:R-:W1:Y:S01]  /*3720*/  LDSM.16.M88.4 R120, [R166+0x1c000] ;  /* 0x01c00000a678783b */ /* 0x000e620000000200 */
[C---:B--2---:R-:W-:Y:S08]  /*3730*/  HMMA.16816.F32.BF16 R64, R100.reuse, R88, R64 ;  /* 0x000000586440723c */ /* 0x044ff00000041840 */
[C---:B---3--:R-:W-:Y:S08]  /*3740*/  HMMA.16816.F32.BF16 R80, R100.reuse, R72, R80 ;  /* 0x000000486450723c */ /* 0x048ff00000041850 */
[C---:B----4-:R-:W-:Y:S08]  /*3750*/  HMMA.16816.F32.BF16 R96, R100.reuse, R68, R96 ;  /* 0x000000446460723c */ /* 0x050ff00000041860 */
[----:B-1----:R-:W-:Y:S01]  /*3760*/  HMMA.16816.F32.BF16 R40, R100, R36, R40 ;  /* 0x000000246428723c */ /* 0x002fe20000041828 */
[----:B------:R-:W1:Y:S07]  /*3770*/  LDSM.16.M88.4 R100, [R164+0x1d000] ;  /* 0x01d00000a464783b */ /* 0x000e6e0000000200 */
[C---:B------:R-:W-:Y:S08]  /*3780*/  HMMA.16816.F32.BF16 R84, R92.reuse, R88, R84 ;  /* 0x000000585c54723c */ /* 0x040ff00000041854 */
[C---:B------:R-:W-:Y:S08]  /*3790*/  HMMA.16816.F32.BF16 R52, R92.reuse, R72, R52 ;  /* 0x000000485c34723c */ /* 0x040ff00000041834 */
[C---:B------:R-:W-:Y:S08]  /*37a0*/  HMMA.16816.F32.BF16 R48, R92.reuse, R68, R48 ;  /* 0x000000445c30723c */ /* 0x040ff00000041830 */
[----:B------:R-:W-:Y:S01]  /*37b0*/  HMMA.16816.F32.BF16 R112, R92, R36, R112 ;  /* 0x000000245c70723c */ /* 0x000fe20000041870 */
[----:B------:R-:W2:Y:S07]  /*37c0*/  LDSM.16.M88.4 R92, [R165+0x1c000] ;  /* 0x01c00000a55c783b */ /* 0x000eae0000000200 */
[C---:B------:R-:W-:Y:S08]  /*37d0*/  HMMA.16816.F32.BF16 R152, R32.reuse, R88, R152 ;  /* 0x000000582098723c */ /* 0x040ff00000041898 */
[C---:B------:R-:W-:Y:S08]  /*37e0*/  HMMA.16816.F32.BF16 R148, R32.reuse, R72, R148 ;  /* 0x000000482094723c */ /* 0x040ff00000041894 */
[C---:B------:R-:W-:Y:S08]  /*37f0*/  HMMA.16816.F32.BF16 R104, R32.reuse, R68, R104 ;  /* 0x000000442068723c */ /* 0x040ff00000041868 */
[----:B------:R-:W-:Y:S01]  /*3800*/  HMMA.16816.F32.BF16 R116, R32, R36, R116 ;  /* 0x000000242074723c */ /* 0x000fe20000041874 */
[----:B------:R-:W3:Y:S07]  /*3810*/  LDSM.16.M88.4 R32, [R164+0x1f000] ;  /* 0x01f00000a420783b */ /* 0x000eee0000000200 */
[C---:B------:R-:W-:Y:S08]  /*3820*/  HMMA.16816.F32.BF16 R76, R108.reuse, R88, R76 ;  /* 0x000000586c4c723c */ /* 0x040ff0000004184c */
[C---:B------:R-:W-:Y:S08]  /*3830*/  HMMA.16816.F32.BF16 R60, R108.reuse, R72, R60 ;  /* 0x000000486c3c723c */ /* 0x040ff0000004183c */
[C---:B------:R-:W-:Y:S08]  /*3840*/  HMMA.16816.F32.BF16 R56, R108.reuse, R68, R56 ;  /* 0x000000446c38723c */ /* 0x040ff00000041838 */
[----:B------:R-:W-:Y:S01]  /*3850*/  HMMA.16816.F32.BF16 R44, R108, R36, R44 ;  /* 0x000000246c2c723c */ /* 0x000fe2000004182c */
[----:B------:R-:W-:Y:S07]  /*3860*/  LDSM.16.M88.4 R108, [R158+0x1f000] ;  /* 0x01f000009e6c783b */ /* 0x000fee0000000200 */
[C---:B------:R-:W-:Y:S08]  /*3870*/  HMMA.16816.F32.BF16 R64, R120.reuse, R90, R64 ;  /* 0x0000005a7840723c */ /* 0x040ff00000041840 */
[C---:B------:R-:W-:Y:S08]  /*3880*/  HMMA.16816.F32.BF16 R80, R120.reuse, R74, R80 ;  /* 0x0000004a7850723c */ /* 0x040ff00000041850 */
[C---:B------:R-:W-:Y:S08]  /*3890*/  HMMA.16816.F32.BF16 R96, R120.reuse, R70, R96 ;  /* 0x000000467860723c */ /* 0x040ff00000041860 */
[----:B------:R-:W-:Y:S01]  /*38a0*/  HMMA.16816.F32.BF16 R40, R120, R38, R40 ;  /* 0x000000267828723c */ /* 0x000fe20000041828 */
[----:B------:R-:W-:Y:S07]  /*38b0*/  LDSM.16.M88.4 R120, [R17+0x1c000] ;  /* 0x01c000001178783b */ /* 0x000fee0000000200 */
[C---:B-1----:R-:W-:Y:S08]  /*38c0*/  HMMA.16816.F32.BF16 R84, R100.reuse, R90, R84 ;  /* 0x0000005a6454723c */ /* 0x042ff00000041854 */
[C---:B------:R-:W-:Y:S08]  /*38d0*/  HMMA.16816.F32.BF16 R52, R100.reuse, R74, R52 ;  /* 0x0000004a6434723c */ /* 0x040ff00000041834 */
[C---:B------:R-:W-:Y:S08]  /*38e0*/  HMMA.16816.F32.BF16 R48, R100.reuse, R70, R48 ;  /* 0x000000466430723c */ /* 0x040ff00000041830 */
[----:B------:R-:W-:Y:S01]  /*38f0*/  HMMA.16816.F32.BF16 R112, R100, R38, R112 ;  /* 0x000000266470723c */ /* 0x000fe20000041870 */
[----:B------:R-:W-:Y:S07]  /*3900*/  LDSM.16.M88.4 R100, [R163+0x1c000] ;  /* 0x01c00000a364783b */ /* 0x000fee0000000200 */
[C---:B--2---:R-:W-:Y:S08]  /*3910*/  HMMA.16816.F32.BF16 R152, R92.reuse, R90, R152 ;  /* 0x0000005a5c98723c */ /* 0x044ff00000041898 */
[C---:B------:R-:W-:Y:S08]  /*3920*/  HMMA.16816.F32.BF16 R148, R92.reuse, R74, R148 ;  /* 0x0000004a5c94723c */ /* 0x040ff00000041894 */
[C---:B------:R-:W-:Y:S08]  /*3930*/  HMMA.16816.F32.BF16 R104, R92.reuse, R70, R104 ;  /* 0x000000465c68723c */ /* 0x040ff00000041868 */
[----:B------:R-:W-:Y:S01]  /*3940*/  HMMA.16816.F32.BF16 R116, R92, R38, R116 ;  /* 0x000000265c74723c */ /* 0x000fe20000041874 */
[----:B------:R-:W-:Y:S07]  /*3950*/  LDSM.16.M88.4 R92, [R158+0x1d000] ;  /* 0x01d000009e5c783b */ /* 0x000fee0000000200 */
[C---:B---3--:R-:W-:Y:S01]  /*3960*/  HMMA.16816.F32.BF16 R88, R32.reuse, R90, R76 ;  /* 0x0000005a2058723c */ /* 0x048fe2000004184c */
[----:B------:R-:W1:Y:S07]  /*3970*/  LDSM.16.M88.4 R76, [R162+0x8000] ;  /* 0x00800000a24c783b */ /* 0x000e6e0000000200 */
[C---:B------:R-:W-:Y:S01]  /*3980*/  HMMA.16816.F32.BF16 R72, R32.reuse, R74, R60 ;  /* 0x0000004a2048723c */ /* 0x040fe2000004183c */
[----:B------:R-:W2:Y:S07]  /*3990*/  LDSM.16.M88.4 R60, [R161+0x8000] ;  /* 0x00800000a13c783b */ /* 0x000eae0000000200 */
[C---:B------:R-:W-:Y:S01]  /*39a0*/  HMMA.16816.F32.BF16 R68, R32.reuse, R70, R56 ;  /* 0x000000462044723c */ /* 0x040fe20000041838 */
[----:B------:R-:W3:Y:S07]  /*39b0*/  LDSM.16.M88.4 R56, [R160+0xc000] ;  /* 0x00c00000a038783b */ /* 0x000eee0000000200 */
[----:B------:R-:W-:Y:S01]  /*39c0*/  HMMA.16816.F32.BF16 R36, R32, R38, R44 ;  /* 0x000000262024723c */ /* 0x000fe2000004182c */
[----:B------:R-:W4:Y:S04]  /*39d0*/  LDSM.16.M88.4 R44, [R160+0xe000] ;  /* 0x00e00000a02c783b */ /* 0x000f280000000200 */
[----:B------:R-:W4:Y:S03]  /*39e0*/  LDSM.16.M88.4 R32, [R159+0x1c000] ;  /* 0x01c000009f20783b */ /* 0x000f260000000200 */
[C---:B-1----:R-:W-:Y:S08]  /*39f0*/  HMMA.16816.F32.BF16 R64, R100.reuse, R76, R64 ;  /* 0x0000004c6440723c */ /* 0x042ff00000041840 */
[C---:B--2---:R-:W-:Y:S08]  /*3a00*/  HMMA.16816.F32.BF16 R80, R100.reuse, R60, R80 ;  /* 0x0000003c6450723c */ /* 0x044ff00000041850 */
[C---:B---3--:R-:W-:Y:S08]  /*3a10*/  HMMA.16816.F32.BF16 R96, R100.reuse, R56, R96 ;  /* 0x000000386460723c */ /* 0x048ff00000041860 */
[----:B----4-:R-:W-:Y:S01]  /*3a20*/  HMMA.16816.F32.BF16 R40, R100, R44, R40 ;  /* 0x0000002c6428723c */ /* 0x010fe20000041828 */
        /* <DEDUP_REMOVED lines=62> */
[----:B------:R-:W-:Y:S08]  /*3e10*/  HMMA.16816.F32.BF16 R96, R120, R70, R96 ;  /* 0x000000467860723c */ /* 0x000ff00000041860 */
[C---:B-1----:R-:W-:Y:S08]  /*3e20*/  HMMA.16816.F32.BF16 R84, R100.reuse, R90, R84 ;  /* 0x0000005a6454723c */ /* 0x042ff00000041854 */
[C---:B------:R-:W-:Y:S08]  /*3e30*/  HMMA.16816.F32.BF16 R52, R100.reuse, R74, R52 ;  /* 0x0000004a6434723c */ /* 0x040ff00000041834 */
[----:B------:R-:W-:Y:S08]  /*3e40*/  HMMA.16816.F32.BF16 R48, R100, R70, R48 ;  /* 0x000000466430723c */ /* 0x000ff00000041830 */
[C---:B--2---:R-:W-:Y:S08]  /*3e50*/  HMMA.16816.F32.BF16 R152, R92.reuse, R90, R152 ;  /* 0x0000005a5c98723c */ /* 0x044ff00000041898 */
[C---:B------:R-:W-:Y:S08]  /*3e60*/  HMMA.16816.F32.BF16 R148, R92.reuse, R74, R148 ;  /* 0x0000004a5c94723c */ /* 0x040ff00000041894 */
[----:B------:R-:W-:Y:S08]  /*3e70*/  HMMA.16816.F32.BF16 R104, R92, R70, R104 ;  /* 0x000000465c68723c */ /* 0x000ff00000041868 */
[-C--:B------:R-:W-:Y:S01]  /*3e80*/  HMMA.16816.F32.BF16 R40, R120, R34.reuse, R40 ;  /* 0x000000227828723c */ /* 0x080fe20000041828 */
[----:B------:R-:W-:Y:S07]  /*3e90*/  LDSM.16.M88.4 R120, [R157+0x1c000] ;  /* 0x01c000009d78783b */ /* 0x000fee0000000200 */
[-C--:B------:R-:W-:Y:S01]  /*3ea0*/  HMMA.16816.F32.BF16 R112, R100, R34.reuse, R112 ;  /* 0x000000226470723c */ /* 0x080fe20000041870 */
[----:B------:R-:W-:Y:S07]  /*3eb0*/  LDSM.16.M88.4 R100, [R156+0x1c000] ;  /* 0x01c000009c64783b */ /* 0x000fee0000000200 */
        /* <DEDUP_REMOVED lines=14> */
[----:B----4-:R-:W-:Y:S08]  /*3fa0*/  HMMA.16816.F32.BF16 R40, R120, R44, R40 ;  /* 0x0000002c7828723c */ /* 0x010ff00000041828 */
[C---:B------:R-:W-:Y:S08]  /*3fb0*/  HMMA.16816.F32.BF16 R64, R36.reuse, R78, R64 ;  /* 0x0000004e2440723c */ /* 0x040ff00000041840 */
[C---:B------:R-:W-:Y:S08]  /*3fc0*/  HMMA.16816.F32.BF16 R80, R36.reuse, R62, R80 ;  /* 0x0000003e2450723c */ /* 0x040ff00000041850 */
[----:B------:R-:W-:Y:S08]  /*3fd0*/  HMMA.16816.F32.BF16 R96, R36, R58, R96 ;  /* 0x0000003a2460723c */ /* 0x000ff00000041860 */
[C---:B------:R-:W-:Y:S08]  /*3fe0*/  HMMA.16816.F32.BF16 R152, R100.reuse, R76, R152 ;  /* 0x0000004c6498723c */ /* 0x040ff00000041898 */
[C---:B------:R-:W-:Y:S08]  /*3ff0*/  HMMA.16816.F32.BF16 R148, R100.reuse, R60, R148 ;  /* 0x0000003c6494723c */ /* 0x040ff00000041894 */
[C---:B------:R-:W-:Y:S08]  /*4000*/  HMMA.16816.F32.BF16 R104, R100.reuse, R56, R104 ;  /* 0x000000386468723c */ /* 0x040ff00000041868 */
[----:B------:R-:W-:Y:S01]  /*4010*/  HMMA.16816.F32.BF16 R116, R100, R44, R116 ;  /* 0x0000002c6474723c */ /* 0x000fe20000041874 */
[----:B------:R-:W1:Y:S07]  /*4020*/  LDSM.16.M88.4 R100, [R174+0x1d000] ;  /* 0x01d00000ae64783b */ /* 0x000e6e0000000200 */
[C---:B------:R-:W-:Y:S08]  /*4030*/  HMMA.16816.F32.BF16 R88, R92.reuse, R76, R88 ;  /* 0x0000004c5c58723c */ /* 0x040ff00000041858 */
[C---:B------:R-:W-:Y:S08]  /*4040*/  HMMA.16816.F32.BF16 R72, R92.reuse, R60, R72 ;  /* 0x0000003c5c48723c */ /* 0x040ff00000041848 */
[C---:B------:R-:W-:Y:S08]  /*4050*/  HMMA.16816.F32.BF16 R68, R92.reuse, R56, R68 ;  /* 0x000000385c44723c */ /* 0x040ff00000041844 */
[----:B------:R-:W-:Y:S01]  /*4060*/  HMMA.16816.F32.BF16 R32, R92, R44, R32 ;  /* 0x0000002c5c20723c */ /* 0x000fe20000041820 */
[----:B------:R-:W2:Y:S07]  /*4070*/  LDSM.16.M88.4 R92, [R175+0x1c000] ;  /* 0x01c00000af5c783b */ /* 0x000eae0000000200 */
[----:B------:R-:W-:Y:S01]  /*4080*/  HMMA.16816.F32.BF16 R36, R36, R46, R40 ;  /* 0x0000002e2424723c */ /* 0x000fe20000041828 */
[----:B------:R-:W3:Y:S04]  /*4090*/  LDSM.16.M88.4 R40, [R174+0x1f000] ;  /* 0x01f00000ae28783b */ /* 0x000ee80000000200 */
[----:B------:R-:W-:Y:S03]  /*40a0*/  BAR.SYNC.DEFER_BLOCKING 0x0 ;  /* 0x0000000000007b1d */ /* 0x000fe60000010000 */
[C---:B------:R-:W-:Y:S08]  /*40b0*/  HMMA.16816.F32.BF16 R84, R108.reuse, R76, R84 ;  /* 0x0000004c6c54723c */ /* 0x040ff00000041854 */
[C---:B------:R-:W-:Y:S08]  /*40c0*/  HMMA.16816.F32.BF16 R52, R108.reuse, R60, R52 ;  /* 0x0000003c6c34723c */ /* 0x040ff00000041834 */
[C---:B------:R-:W-:Y:S01]  /*40d0*/  HMMA.16816.F32.BF16 R48, R108.reuse, R56, R48 ;  /* 0x000000386c30723c */ /* 0x040fe20000041830 */
[----:B------:R-:W-:Y:S01]  /*40e0*/  @!PT LDS RZ, [RZ] ;  /* 0x00000000fffff984 */ /* 0x000fe20000000800 */
[----:B------:R-:W-:Y:S01]  /*40f0*/  @!PT LDS RZ, [RZ] ;  /* 0x00000000fffff984 */ /* 0x000fe20000000800 */
[----:B------:R-:W-:Y:S01]  /*4100*/  @!PT LDS RZ, [RZ] ;  /* 0x00000000fffff984 */ /* 0x000fe20000000800 */
[----:B------:R4:W-:Y:S07]  /*4110*/  LDGSTS.E.BYPASS.128 [R20+0x1c000], [R176.64+0x400] ;  /* 0x1c000400b0147fae */ /* 0x0009ee000b901c44 */
[----:B------:R-:W-:Y:S01]  /*4120*/  HMMA.16816.F32.BF16 R112, R108, R44, R112 ;  /* 0x0000002c6c70723c */ /* 0x000fe20000041870 */
[----:B------:R4:W-:Y:S04]  /*4130*/  LDGSTS.E.BYPASS.128 [R20+0x1c800], [R178.64+0x400] ;  /* 0x1c800400b2147fae */ /* 0x0009e8000b901c44 */
[----:B------:R4:W-:Y:S03]  /*4140*/  LDGSTS.E.BYPASS.128 [R20+0x1d000], [R180.64+0x400] ;  /* 0x1d000400b4147fae */ /* 0x0009e6000b901c44 */
[C---:B-1----:R-:W-:Y:S01]  /*4150*/  HMMA.16816.F32.BF16 R84, R100.reuse, R78, R84 ;  /* 0x0000004e6454723c */ /* 0x042fe20000041854 */
[----:B------:R4:W-:Y:S04]  /*4160*/  LDGSTS.E.BYPASS.128 [R20+0x1d800], [R182.64+0x400] ;  /* 0x1d800400b6147fae */ /* 0x0009e8000b901c44 */
[----:B------:R4:W-:Y:S03]  /*4170*/  LDGSTS.E.BYPASS.128 [R20+0x1e000], [R184.64+0x400] ;  /* 0x1e000400b8147fae */ /* 0x0009e6000b901c44 */
[C---:B------:R-:W-:Y:S01]  /*4180*/  HMMA.16816.F32.BF16 R52, R100.reuse, R62, R52 ;  /* 0x0000003e6434723c */ /* 0x040fe20000041834 */
[----:B------:R4:W-:Y:S04]  /*4190*/  LDGSTS.E.BYPASS.128 [R20+0x1e800], [R186.64+0x400] ;  /* 0x1e800400ba147fae */ /* 0x0009e8000b901c44 */
[----:B------:R4:W-:Y:S03]  /*41a0*/  LDGSTS.E.BYPASS.128 [R20+0x1f000], [R188.64+0x400] ;  /* 0x1f000400bc147fae */ /* 0x0009e6000b901c44 */
[C---:B------:R-:W-:Y:S01]  /*41b0*/  HMMA.16816.F32.BF16 R48, R100.reuse, R58, R48 ;  /* 0x0000003a6430723c */ /* 0x040fe20000041830 */
[----:B------:R4:W-:Y:S04]  /*41c0*/  LDGSTS.E.BYPASS.128 [R20+0x1f800], [R190.64+0x400] ;  /* 0x1f800400be147fae */ /* 0x0009e8000b901c44 */
[----:B------:R-:W0:Y:S03]  /*41d0*/  LDGDEPBAR ;  /* 0x00000000000079af */ /* 0x000e260000000000 */
        /* <DEDUP_REMOVED lines=14> */
[----:B------:R4:W-:Y:S03]  /*42c0*/  LDGSTS.E.BYPASS.128 [R20+0xc800], [R210.64+0x400] ;  /* 0x0c800400d2147fae */ /* 0x0009e6000b901c44 */
[C---:B---3--:R-:W-:Y:S01]  /*42d0*/  HMMA.16816.F32.BF16 R76, R40.reuse, R78, R88 ;  /* 0x0000004e284c723c */ /* 0x048fe20000041858 */
        /* <DEDUP_REMOVED lines=9> */
[----:B------:R-:W0:Y:S01]  /*4370*/  LDGDEPBAR ;  /* 0x00000000000079af */ /* 0x000e220000000000 */
[----:B------:R-:W-:-:S04]  /*4380*/  DEPBAR.LE SB0, 0x4 ;  /* 0x000081000000791a */ /* 0x000fc80000000000 */
[----:B------:R-:W-:Y:S06]  /*4390*/  BAR.SYNC.DEFER_BLOCKING 0x0 ;  /* 0x0000000000007b1d */ /* 0x000fec0000010000 */
[----:B------:R-:W-:Y:S04]  /*43a0*/  LDSM.16.M88.4 R100, [R172+0x20000] ;  /* 0x02000000ac64783b */ /* 0x000fe80000000200 */
[----:B------:R-:W1:Y:S04]  /*43b0*/  LDSM.16.M88.4 R88, [R171+0x10000] ;  /* 0x01000000ab58783b */ /* 0x000e680000000200 */
[----:B------:R-:W2:Y:S04]  /*43c0*/  LDSM.16.M88.4 R72, [R170+0x10000] ;  /* 0x01000000aa48783b */ /* 0x000ea80000000200 */
[----:B------:R-:W3:Y:S04]  /*43d0*/  LDSM.16.M88.4 R68, [R169+0x14000] ;  /* 0x01400000a944783b */ /* 0x000ee80000000200 */
[----:B------:R-:W3:Y:S04]  /*43e0*/  LDSM.16.M88.4 R40, [R169+0x16000] ;  /* 0x01600000a928783b */ /* 0x000ee80000000200 */
[----:B------:R-:W3:Y:S04]  /*43f0*/  LDSM.16.M88.4 R92, [R167+0x21000] ;  /* 0x02100000a75c783b */ /* 0x000ee80000000200 */
[----:B------:R-:W4:Y:S04]  /*4400*/  LDSM.16.M88.4 R32, [R168+0x20000] ;  /* 0x02000000a820783b */ /* 0x000f280000000200 */
[----:B------:R-:W4:Y:S04]  /*4410*/  LDSM.16.M88.4 R108, [R167+0x23000] ;  /* 0x02300000a76c783b */ /* 0x000f280000000200 */
[----:B------:R-:W4:Y:S01]  /*4420*/  LDSM.16.M88.4 R120, [R166+0x20000] ;  /* 0x02000000a678783b */ /* 0x000f220000000200 */
[C---:B-1----:R-:W-:Y:S08]  /*4430*/  HMMA.16816.F32.BF16 R64, R100.reuse, R88, R64 ;  /* 0x000000586440723c */ /* 0x042ff00000041840 */
[C---:B--2---:R-:W-:Y:S08]  /*4440*/  HMMA.16816.F32.BF16 R80, R100.reuse, R72, R80 ;  /* 0x000000486450723c */ /* 0x044ff00000041850 */
[C---:B---3--:R-:W-:Y:S08]  /*4450*/  HMMA.16816.F32.BF16 R96, R100.reuse, R68, R96 ;  /* 0x000000446460723c */ /* 0x048ff00000041860 */
[----:B------:R-:W-:Y:S01]  /*4460*/  HMMA.16816.F32.BF16 R36, R100, R40, R36 ;  /* 0x000000286424723c */ /* 0x000fe20000041824 */
[----:B------:R-:W1:Y:S07]  /*4470*/  LDSM.16.M88.4 R100, [R164+0x21000] ;  /* 0x02100000a464783b */ /* 0x000e6e0000000200 */
[C---:B------:R-:W-:Y:S08]  /*4480*/  HMMA.16816.F32.BF16 R84, R92.reuse, R88, R84 ;  /* 0x000000585c54723c */ /* 0x040ff00000041854 */
[C---:B------:R-:W-:Y:S08]  /*4490*/  HMMA.16816.F32.BF16 R52, R92.reuse, R72, R52 ;  /* 0x000000485c34723c */ /* 0x040ff00000041834 */
[C---:B------:R-:W-:Y:S08]  /*44a0*/  HMMA.16816.F32.BF16 R48, R92.reuse, R68, R48 ;  /* 0x000000445c30723c */ /* 0x040ff00000041830 */
[----:B------:R-:W-:Y:S01]  /*44b0*/  HMMA.16816.F32.BF16 R112, R92, R40, R112 ;  /* 0x000000285c70723c */ /* 0x000fe20000041870 */
[----:B------:R-:W2:Y:S07]  /*44c0*/  LDSM.16.M88.4 R92, [R165+0x20000] ;  /* 0x02000000a55c783b */ /* 0x000eae0000000200 */
[C---:B----4-:R-:W-:Y:S08]  /*44d0*/  HMMA.16816.F32.BF16 R152, R32.reuse, R88, R152 ;  /* 0x000000582098723c */ /* 0x050ff00000041898 */
        /* <DEDUP_REMOVED lines=189> */
[----:B------:R-:W1:Y:S04]  /*50b0*/  LDSM.16.M88.4 R88, [R171] ;  /* 0x00000000ab58783b */ /* 0x000e680000000200 */
[----:B------:R-:W2:Y:S04]  /*50c0*/  LDSM.16.M88.4 R72, [R170] ;  /* 0x00000000aa48783b */ /* 0x000ea80000000200 */
[----:B------:R-:W3:Y:S04]  /*50d0*/  LDSM.16.M88.4 R68, [R169+0x4000] ;  /* 0x00400000a944783b */ /* 0x000ee80000000200 */
[----:B------:R-:W3:Y:S04]  /*50e0*/  LDSM.16.M88.4 R36, [R169+0x6000] ;  /* 0x00600000a924783b */ /* 0x000ee80000000200 */
[----:B------:R-:W3:Y:S04]  /*50f0*/  LDSM.16.M88.4 R92, [R167+0x19000] ;  /* 0x01900000a75c783b */ /* 0x000ee80000000200 */
[----:B------:R-:W4:Y:S04]  /*5100*/  LDSM.16.M88.4 R32, [R168+0x18000] ;  /* 0x01800000a820783b */ /* 0x000f280000000200 */
[----:B------:R-:W4:Y:S04]  /*5110*/  LDSM.16.M88.4 R108, [R167+0x1b000] ;  /* 0x01b00000a76c783b */ /* 0x000f280000000200 */
[----:B------:R-:W4:Y:S04]  /*5120*/  LDSM.16.M88.4 R120, [R166+0x18000] ;  /* 0x01800000a678783b */ /* 0x000f280000000200 */
[----:B------:R-:W-:Y:S04]  /*5130*/  LDSM.16.M88.4 R128, [R26] ;  /* 0x000000001a80783b */ /* 0x000fe80000000200 */
[----:B------:R-:W-:Y:S01]  /*5140*/  LDSM.16.M88.4 R124, [R25+0x4000] ;  /* 0x00400000197c783b */ /* 0x000fe20000000200 */
        /* <DEDUP_REMOVED lines=36> */
[----:B------:R-:W1:Y:S07]  /*5390*/  LDSM.16.M88.4 R60, [R162] ;  /* 0x00000000a23c783b */ /* 0x000e6e0000000200 */
[C---:B------:R-:W-:Y:S01]  /*53a0*/  HMMA.16816.F32.BF16 R72, R32.reuse, R74, R56 ;  /* 0x0000004a2048723c */ /* 0x040fe20000041838 */
[----:B------:R-:W2:Y:S07]  /*53b0*/  LDSM.16.M88.4 R56, [R161] ;  /* 0x00000000a138783b */ /* 0x000eae0000000200 */
        /* <DEDUP_REMOVED lines=39> */
[----:B------:R-:W1:Y:S07]  /*5630*/  LDSM.16.M88.4 R92, [R31] ;  /* 0x000000001f5c783b */ /* 0x000e6e0000000200 */
[C---:B---3--:R-:W-:Y:S01]  /*5640*/  HMMA.16816.F32.BF16 R60, R32.reuse, R62, R88 ;  /* 0x0000003e203c723c */ /* 0x048fe20000041858 */
[----:B------:R-:W2:Y:S07]  /*5650*/  LDSM.16.M88.4 R88, [R30+0x4000] ;  /* 0x004000001e58783b */ /* 0x000eae0000000200 */
[C---:B------:R-:W-:Y:S01]  /*5660*/  HMMA.16816.F32.BF16 R56, R32.reuse, R58, R72 ;  /* 0x0000003a2038723c */ /* 0x040fe20000041848 */
[----:B------:R-:W3:Y:S07]  /*5670*/  LDSM.16.M88.4 R72, [R4+0x19000] ;  /* 0x019000000448783b */ /* 0x000eee0000000200 */
[C---:B------:R-:W-:Y:S01]  /*5680*/  HMMA.16816.F32.BF16 R44, R32.reuse, R46, R68 ;  /* 0x0000002e202c723c */ /* 0x040fe20000041844 */
[----:B------:R-:W4:Y:S07]  /*5690*/  LDSM.16.M88.4 R68, [R30+0x6000] ;  /* 0x006000001e44783b */ /* 0x000f2e0000000200 */
[----:B------:R-:W-:Y:S01]  /*56a0*/  HMMA.16816.F32.BF16 R40, R32, R42, R36 ;  /* 0x0000002a2028723c */ /* 0x000fe20000041824 */
[----:B------:R-:W4:Y:S04]  /*56b0*/  LDSM.16.M88.4 R36, [R23] ;  /* 0x000000001724783b */ /* 0x000f280000000200 */
[----:B------:R-:W4:Y:S03]  /*56c0*/  LDSM.16.M88.4 R32, [R28+0x18000] ;  /* 0x018000001c20783b */ /* 0x000f260000000200 */
[C---:B-1----:R-:W-:Y:S08]  /*56d0*/  HMMA.16816.F32.BF16 R80, R100.reuse, R92, R80 ;  /* 0x0000005c6450723c */ /* 0x042ff00000041850 */
[----:B--2---:R-:W-:Y:S08]  /*56e0*/  HMMA.16816.F32.BF16 R96, R100, R88, R96 ;  /* 0x000000586460723c */ /* 0x004ff00000041860 */
[----:B---3--:R-:W-:Y:S08]  /*56f0*/  HMMA.16816.F32.BF16 R52, R72, R92, R52 ;  /* 0x0000005c4834723c */ /* 0x008ff00000041834 */
[C---:B----4-:R-:W-:Y:S08]  /*5700*/  HMMA.16816.F32.BF16 R76, R100.reuse, R68, R76 ;  /* 0x00000044644c723c */ /* 0x050ff0000004184c */
[-C--:B------:R-:W-:Y:S01]  /*5710*/  HMMA.16816.F32.BF16 R64, R100, R36.reuse, R64 ;  /* 0x000000246440723c */ /* 0x080fe20000041840 */
[----:B------:R-:W1:Y:S07]  /*5720*/  LDSM.16.M88.4 R100, [R29+0x19000] ;  /* 0x019000001d64783b */ /* 0x000e6e0000000200 */
        /* <DEDUP_REMOVED lines=17> */
[----:B------:R-:W-:Y:S08]  /*5840*/  HMMA.16816.F32.BF16 R76, R120, R70, R76 ;  /* 0x00000046784c723c */ /* 0x000ff0000004184c */
[C---:B-1----:R-:W-:Y:S08]  /*5850*/  HMMA.16816.F32.BF16 R84, R100.reuse, R38, R84 ;  /* 0x000000266454723c */ /* 0x042ff00000041854 */
[C---:B------:R-:W-:Y:S08]  /*5860*/  HMMA.16816.F32.BF16 R52, R100.reuse, R94, R52 ;  /* 0x0000005e6434723c */ /* 0x040ff00000041834 */
[C---:B------:R-:W-:Y:S08]  /*5870*/  HMMA.16816.F32.BF16 R48, R100.reuse, R90, R48 ;  /* 0x0000005a6430723c */ /* 0x040ff00000041830 */
[----:B------:R-:W-:Y:S08]  /*5880*/  HMMA.16816.F32.BF16 R112, R100, R70, R112 ;  /* 0x000000466470723c */ /* 0x000ff00000041870 */
        /* <DEDUP_REMOVED lines=10> */
[----:B------:R-:W-:Y:S07]  /*5930*/  LDSM.16.M88.4 R44, [R156+0x18000] ;  /* 0x018000009c2c783b */ /* 0x000fee0000000200 */
[----:B------:R-:W-:Y:S01]  /*5940*/  HMMA.16816.F32.BF16 R68, R32, R70, R40 ;  /* 0x000000462044723c */ /* 0x000fe20000041828 */
[----:B------:R-:W3:Y:S04]  /*5950*/  LDSM.16.M88.4 R32, [R27] ;  /* 0x000000001b20783b */ /* 0x000ee80000000200 */
[----:B------:R-:W4:Y:S03]  /*5960*/  LDSM.16.M88.4 R40, [R6+0x1b000] ;  /* 0x01b000000628783b */ /* 0x000f260000000200 */
[-C--:B-1----:R-:W-:Y:S08]  /*5970*/  HMMA.16816.F32.BF16 R80, R60, R128.reuse, R80 ;  /* 0x000000803c50723c */ /* 0x082ff00000041850 */
[C---:B--2---:R-:W-:Y:S08]  /*5980*/  HMMA.16816.F32.BF16 R52, R56.reuse, R128, R52 ;  /* 0x000000803834723c */ /* 0x044ff00000041834 */
[C---:B------:R-:W-:Y:S08]  /*5990*/  HMMA.16816.F32.BF16 R48, R56.reuse, R124, R48 ;  /* 0x0000007c3830723c */ /* 0x040ff00000041830 */
        /* <DEDUP_REMOVED lines=12> */
[----:B------:R-:W3:Y:S04]  /*5a60*/  LDSM.16.M88.4 R40, [R175+0x18000] ;  /* 0x01800000af28783b */ /* 0x000ee80000000200 */
[----:B------:R-:W-:Y:S03]  /*5a70*/  BAR.SYNC.DEFER_BLOCKING 0x0 ;  /* 0x0000000000007b1d */ /* 0x000fe60000010000 */
[C---:B------:R-:W-:Y:S08]  /*5a80*/  HMMA.16816.F32.BF16 R64, R60.reuse, R32, R64 ;  /* 0x000000203c40723c */ /* 0x040ff00000041840 */
[C---:B------:R-:W-:Y:S08]  /*5a90*/  HMMA.16816.F32.BF16 R96, R60.reuse, R124, R96 ;  /* 0x0000007c3c60723c */ /* 0x040ff00000041860 */
[----:B------:R-:W-:Y:S01]  /*5aa0*/  HMMA.16816.F32.BF16 R76, R60, R108, R76 ;  /* 0x0000006c3c4c723c */ /* 0x000fe2000004184c */
[----:B------:R-:W-:Y:S01]  /*5ab0*/  @!PT LDS RZ, [RZ] ;  /* 0x00000000fffff984 */ /* 0x000fe20000000800 */
[----:B------:R-:W-:Y:S01]  /*5ac0*/  @!PT LDS RZ, [RZ] ;  /* 0x00000000fffff984 */ /* 0x000fe20000000800 */
[----:B------:R-:W-:Y:S01]  /*5ad0*/  @!PT LDS RZ, [RZ] ;  /* 0x00000000fffff984 */ /* 0x000fe20000000800 */
[----:B------:R4:W-:Y:S07]  /*5ae0*/  LDGSTS.E.BYPASS.128 [R20+0x18000], [R176.64+0x600], !PT ;  /* 0x18000600b0147fae */ /* 0x0009ee000f901c44 */
[-C--:B-1----:R-:W-:Y:S01]  /*5af0*/  HMMA.16816.F32.BF16 R64, R56, R34.reuse, R64 ;  /* 0x000000223840723c */ /* 0x082fe20000041840 */
[----:B------:R4:W-:Y:S04]  /*5b00*/  LDGSTS.E.BYPASS.128 [R20+0x18800], [R178.64+0x600], !PT ;  /* 0x18800600b2147fae */ /* 0x0009e8000f901c44 */
[----:B------:R4:W-:Y:S03]  /*5b10*/  LDGSTS.E.BYPASS.128 [R20+0x19000], [R180.64+0x600], !PT ;  /* 0x19000600b4147fae */ /* 0x0009e6000f901c44 */
[-C--:B--2---:R-:W-:Y:S01]  /*5b20*/  HMMA.16816.F32.BF16 R84, R44, R34.reuse, R84 ;  /* 0x000000222c54723c */ /* 0x084fe20000041854 */
[----:B------:R4:W-:Y:S04]  /*5b30*/  LDGSTS.E.BYPASS.128 [R20+0x19800], [R182.64+0x600], !PT ;  /* 0x19800600b6147fae */ /* 0x0009e8000f901c44 */
[----:B------:R4:W-:Y:S03]  /*5b40*/  LDGSTS.E.BYPASS.128 [R20+0x1a000], [R184.64+0x600], !PT ;  /* 0x1a000600b8147fae */ /* 0x0009e6000f901c44 */
[----:B---3--:R-:W-:Y:S01]  /*5b50*/  HMMA.16816.F32.BF16 R152, R40, R34, R152 ;  /* 0x000000222898723c */ /* 0x008fe20000041898 */
[----:B------:R4:W-:Y:S04]  /*5b60*/  LDGSTS.E.BYPASS.128 [R20+0x1a800], [R186.64+0x600], !PT ;  /* 0x1a800600ba147fae */ /* 0x0009e8000f901c44 */
[----:B------:R4:W-:Y:S03]  /*5b70*/  LDGSTS.E.BYPASS.128 [R20+0x1b000], [R188.64+0x600], !PT ;  /* 0x1b000600bc147fae */ /* 0x0009e6000f901c44 */
[C---:B------:R-:W-:Y:S01]  /*5b80*/  HMMA.16816.F32.BF16 R80, R56.reuse, R130, R80 ;  /* 0x000000823850723c */ /* 0x040fe20000041850 */
[----:B------:R4:W-:Y:S04]  /*5b90*/  LDGSTS.E.BYPASS.128 [R20+0x1b800], [R190.64+0x600], !PT ;  /* 0x1b800600be147fae */ /* 0x0009e8000f901c44 */
[----:B------:R-:W0:Y:S03]  /*5ba0*/  LDGDEPBAR ;  /* 0x00000000000079af */ /* 0x000e260000000000 */
[C---:B------:R-:W-:Y:S01]  /*5bb0*/  HMMA.16816.F32.BF16 R96, R56.reuse, R126, R96 ;  /* 0x0000007e3860723c */ /* 0x040fe20000041860 */
[----:B------:R4:W-:Y:S04]  /*5bc0*/  LDGSTS.E.BYPASS.128 [R20], [R192.64+0x600], !PT ;  /* 0x00000600c0147fae */ /* 0x0009e8000f901c44 */
[----:B------:R4:W-:Y:S03]  /*5bd0*/  LDGSTS.E.BYPASS.128 [R20+0x800], [R194.64+0x600], !PT ;  /* 0x00800600c2147fae */ /* 0x0009e6000f901c44 */
[----:B------:R-:W-:Y:S01]  /*5be0*/  HMMA.16816.F32.BF16 R76, R56, R110, R76 ;  /* 0x0000006e384c723c */ /* 0x000fe2000004184c */
[----:B------:R4:W-:Y:S04]  /*5bf0*/  LDGSTS.E.BYPASS.128 [R20+0x1000], [R196.64+0x600], !PT ;  /* 0x01000600c4147fae */ /* 0x0009e8000f901c44 */
[----:B------:R4:W-:Y:S03]  /*5c00*/  LDGSTS.E.BYPASS.128 [R20+0x1800], [R198.64+0x600], !PT ;  /* 0x01800600c6147fae */ /* 0x0009e6000f901c44 */
[C---:B------:R-:W-:Y:S01]  /*5c10*/  HMMA.16816.F32.BF16 R52, R44.reuse, R130, R52 ;  /* 0x000000822c34723c */ /* 0x040fe20000041834 */
[----:B------:R4:W-:Y:S04]  /*5c20*/  LDGSTS.E.BYPASS.128 [R20+0x2000], [R200.64+0x600], !PT ;  /* 0x02000600c8147fae */ /* 0x0009e8000f901c44 */
[----:B------:R4:W-:Y:S03]  /*5c30*/  LDGSTS.E.BYPASS.128 [R20+0x2800], [R202.64+0x600], !PT ;  /* 0x02800600ca147fae */ /* 0x0009e6000f901c44 */
[C---:B------:R-:W-:Y:S01]  /*5c40*/  HMMA.16816.F32.BF16 R48, R44.reuse, R126, R48 ;  /* 0x0000007e2c30723c */ /* 0x040fe20000041830 */
[----:B------:R4:W-:Y:S04]  /*5c50*/  LDGSTS.E.BYPASS.128 [R20+0x3000], [R204.64+0x600], !PT ;  /* 0x03000600cc147fae */ /* 0x0009e8000f901c44 */
        /* <DEDUP_REMOVED lines=14> */
[----:B------:R-:W0:Y:S07]  /*5d40*/  LDGDEPBAR ;  /* 0x00000000000079af */ /* 0x000e2e0000000000 */
[C---:B------:R-:W-:Y:S08]  /*5d50*/  HMMA.16816.F32.BF16 R108, R72.reuse, R110, R68 ;  /* 0x0000006e486c723c */ /* 0x040ff00000041844 */
[C---:B------:R-:W-:Y:S08]  /*5d60*/  HMMA.16816.F32.BF16 R128, R72.reuse, R130, R92 ;  /* 0x000000824880723c */ /* 0x040ff0000004185c */
[----:B------:R-:W-:Y:S01]  /*5d70*/  HMMA.16816.F32.BF16 R124, R72, R126, R88 ;  /* 0x0000007e487c723c */ /* 0x000fe20000041858 */
        /* <DEDUP_REMOVED lines=10> */
[----:B------:R-:W-:Y:S04]  /*5e20*/  LDSM.16.M88.4 R92, [R164+0x1f000] ;  /* 0x01f00000a45c783b */ /* 0x000fe80000000200 */
[----:B------:R-:W-:Y:S04]  /*5e30*/  LDSM.16.M88.4 R88, [R161+0x8000] ;  /* 0x00800000a158783b */ /* 0x000fe80000000200 */
[----:B------:R-:W-:Y:S01]  /*5e40*/  LDSM.16.M88.4 R72, [R160+0xc000] ;  /* 0x00c00000a048783b */ /* 0x000fe20000000200 */
[C---:B-1----:R-:W-:Y:S03]  /*5e50*/  HMMA.16816.F32.BF16 R64, R56.reuse, R36, R64 ;  /* 0x000000243840723c */ /* 0x042fe60000041840 */
[----:B------:R-:W-:Y:S04]  /*5e60*/  LDSM.16.M88.4 R136, [R23+0x8000] ;  /* 0x008000001788783b */ /* 0x000fe80000000200 */
[----:B------:R-:W-:Y:S01]  /*5e70*/  LDSM.16.M88.4 R132, [R31+0x8000] ;  /* 0x008000001f84783b */ /* 0x000fe20000000200 */
[C---:B--2---:R-:W-:Y:S03]  /*5e80*/  HMMA.16816.F32.BF16 R80, R56.reuse, R120, R80 ;  /* 0x000000783850723c */ /* 0x044fe60000041850 */
[----:B------:R-:W-:Y:S05]  /*5e90*/  LDSM.16.M88.4 R140, [R175+0x1c000] ;  /* 0x01c00000af8c783b */ /* 0x000fea0000000200 */
        /* <DEDUP_REMOVED lines=14> */
[----:B------:R-:W-:Y:S08]  /*5f80*/  HMMA.16816.F32.BF16 R108, R68, R60, R108 ;  /* 0x0000003c446c723c */ /* 0x000ff0000004186c */
[-C--:B-1----:R-:W-:Y:S08]  /*5f90*/  HMMA.16816.F32.BF16 R64, R56, R38.reuse, R64 ;  /* 0x000000263840723c */ /* 0x082ff00000041840 */
[----:B--2---:R-:W-:Y:S08]  /*5fa0*/  HMMA.16816.F32.BF16 R84, R44, R38, R84 ;  /* 0x000000262c54723c */ /* 0x004ff00000041854 */
[----:B------:R-:W-:Y:S08]  /*5fb0*/  HMMA.16816.F32.BF16 R128, R68, R120, R128 ;  /* 0x000000784480723c */ /* 0x000ff00000041880 */
[----:B---3--:R-:W-:Y:S08]  /*5fc0*/  HMMA.16816.F32.BF16 R152, R40, R38, R152 ;  /* 0x000000262898723c */ /* 0x008ff00000041898 */
[----:B------:R-:W-:Y:S01]  /*5fd0*/  HMMA.16816.F32.BF16 R124, R68, R100, R124 ;  /* 0x00000064447c723c */ /* 0x000fe2000004187c */
[----:B------:R-:W-:Y:S07]  /*5fe0*/  LDSM.16.M88.4 R68, [R160+0xe000] ;  /* 0x00e00000a044783b */ /* 0x000fee0000000200 */
[C---:B------:R-:W-:Y:S08]  /*5ff0*/  HMMA.16816.F32.BF16 R52, R44.reuse, R122, R52 ;  /* 0x0000007a2c34723c */ /* 0x040ff00000041834 */
[C---:B------:R-:W-:Y:S08]  /*6000*/  HMMA.16816.F32.BF16 R48, R44.reuse, R102, R48 ;  /* 0x000000662c30723c */ /* 0x040ff00000041830 */
[----:B------:R-:W-:Y:S01]  /*6010*/  HMMA.16816.F32.BF16 R112, R44, R62, R112 ;  /* 0x0000003e2c70723c */ /* 0x000fe20000041870 */
[----:B------:R-:W-:Y:S07]  /*6020*/  LDSM.16.M88.4 R44, [R158+0x1d000] ;  /* 0x01d000009e2c783b */ /* 0x000fee0000000200 */
[C---:B------:R-:W-:Y:S08]  /*6030*/  HMMA.16816.F32.BF16 R148, R40.reuse, R122, R148 ;  /* 0x0000007a2894723c */ /* 0x040ff00000041894 */
[C---:B------:R-:W-:Y:S08]  /*6040*/  HMMA.16816.F32.BF16 R104, R40.reuse, R102, R104 ;  /* 0x000000662868723c */ /* 0x040ff00000041868 */
[----:B------:R-:W-:Y:S01]  /*6050*/  HMMA.16816.F32.BF16 R116, R40, R62, R116 ;  /* 0x0000003e2874723c */ /* 0x000fe20000041874 */
[----:B------:R-:W-:Y:S07]  /*6060*/  LDSM.16.M88.4 R40, [R159+0x1c000] ;  /* 0x01c000009f28783b */ /* 0x000fee0000000200 */
[----:B------:R-:W-:Y:S01]  /*6070*/  HMMA.16816.F32.BF16 R36, R92, R38, R32 ;  /* 0x000000265c24723c */ /* 0x000fe20000041820 */
[----:B------:R-:W1:Y:S07]  /*6080*/  LDSM.16.M88.4 R32, [R162+0x8000] ;  /* 0x00800000a220783b */ /* 0x000e6e0000000200 */
[C---:B------:R-:W-:Y:S08]  /*6090*/  HMMA.16816.F32.BF16 R80, R56.reuse, R122, R80 ;  /* 0x0000007a3850723c */ /* 0x040ff00000041850 */
[C---:B------:R-:W-:Y:S08]  /*60a0*/  HMMA.16816.F32.BF16 R96, R56.reuse, R102, R96 ;  /* 0x000000663860723c */ /* 0x040ff00000041860 */
[-C--:B------:R-:W-:Y:S01]  /*60b0*/  HMMA.16816.F32.BF16 R76, R56, R62.reuse, R76 ;  /* 0x0000003e384c723c */ /* 0x080fe2000004184c */
[----:B------:R-:W2:Y:S07]  /*60c0*/  LDSM.16.M88.4 R56, [R163+0x1c000] ;  /* 0x01c00000a338783b */ /* 0x000eae0000000200 */
[C---:B------:R-:W-:Y:S01]  /*60d0*/  HMMA.16816.F32.BF16 R60, R92.reuse, R62, R108 ;  /* 0x0000003e5c3c723c */ /* 0x040fe2000004186c */
[----:B------:R-:W3:Y:S07]  /*60e0*/  LDSM.16.M88.4 R108, [R158+0x1f000] ;  /* 0x01f000009e6c783b */ /* 0x000eee0000000200 */
[C---:B------:R-:W-:Y:S01]  /*60f0*/  HMMA.16816.F32.BF16 R120, R92.reuse, R122, R128 ;  /* 0x0000007a5c78723c */ /* 0x040fe20000041880 */
[----:B------:R-:W-:Y:S07]  /*6100*/  LDSM.16.M88.4 R128, [R174+0x1f000] ;  /* 0x01f00000ae80783b */ /* 0x000fee0000000200 */
[----:B------:R-:W-:Y:S01]  /*6110*/  HMMA.16816.F32.BF16 R100, R92, R102, R124 ;  /* 0x000000665c64723c */ /* 0x000fe2000004187c */
[----:B------:R-:W4:Y:S04]  /*6120*/  LDSM.16.M88.4 R92, [R17+0x1c000] ;  /* 0x01c00000115c783b */ /* 0x000f280000000200 */
[----:B------:R-:W-:Y:S03]  /*6130*/  LDSM.16.M88.4 R124, [R25+0xe000] ;  /* 0x00e00000197c783b */ /* 0x000fe60000000200 */
[C---:B-1----:R-:W-:Y:S08]  /*6140*/  HMMA.16816.F32.BF16 R84, R44.reuse, R32, R84 ;  /* 0x000000202c54723c */ /* 0x042ff00000041854 */
        /* <DEDUP_REMOVED lines=8> */
[----:B------:R-:W1:Y:S07]  /*61d0*/  LDSM.16.M88.4 R40, [R24+0x1c000] ;  /* 0x01c000001828783b */ /* 0x000e6e0000000200 */
[C---:B--2---:R-:W-:Y:S08]  /*61e0*/  HMMA.16816.F32.BF16 R64, R56.reuse, R32, R64 ;  /* 0x000000203840723c */ /* 0x044ff00000041840 */
[C---:B------:R-:W-:Y:S08]  /*61f0*/  HMMA.16816.F32.BF16 R80, R56.reuse, R88, R80 ;  /* 0x000000583850723c */ /* 0x040ff00000041850 */
[C---:B------:R-:W-:Y:S08]  /*6200*/  HMMA.16816.F32.BF16 R96, R56.reuse, R72, R96 ;  /* 0x000000483860723c */ /* 0x040ff00000041860 */
[----:B------:R-:W-:Y:S01]  /*6210*/  HMMA.16816.F32.BF16 R76, R56, R68, R76 ;  /* 0x00000044384c723c */ /* 0x000fe2000004184c */
[----:B------:R-:W2:Y:S07]  /*6220*/  LDSM.16.M88.4 R56, [R21+0x1f000] ;  /* 0x01f000001538783b */ /* 0x000eae0000000200 */
[C---:B---3--:R-:W-:Y:S08]  /*6230*/  HMMA.16816.F32.BF16 R36, R108.reuse, R32, R36 ;  /* 0x000000206c24723c */ /* 0x048ff00000041824 */
[----:B------:R-:W-:Y:S08]  /*6240*/  HMMA.16816.F32.BF16 R60, R108, R68, R60 ;  /* 0x000000446c3c723c */ /* 0x000ff0000004183c */
[-C--:B----4-:R-:W-:Y:S08]  /*6250*/  HMMA.16816.F32.BF16 R64, R92, R34.reuse, R64 ;  /* 0x000000225c40723c */ /* 0x090ff00000041840 */
[-C--:B-1----:R-:W-:Y:S08]  /*6260*/  HMMA.16816.F32.BF16 R84, R44, R34.reuse, R84 ;  /* 0x000000222c54723c */ /* 0x082ff00000041854 */
[----:B------:R-:W-:Y:S08]  /*6270*/  HMMA.16816.F32.BF16 R152, R40, R34, R152 ;  /* 0x000000222898723c */ /* 0x000ff00000041898 */
[C---:B------:R-:W-:Y:S08]  /*6280*/  HMMA.16816.F32.BF16 R120, R108.reuse, R88, R120 ;  /* 0x000000586c78723c */ /* 0x040ff00000041878 */
        /* <DEDUP_REMOVED lines=9> */
[----:B------:R-:W1:Y:S07]  /*6320*/  LDSM.16.M88.4 R40, [R4+0x1d000] ;  /* 0x01d000000428783b */ /* 0x000e6e0000000200 */
[----:B--2---:R-:W-:Y:S01]  /*6330*/  HMMA.16816.F32.BF16 R32, R56, R34, R36 ;  /* 0x000000223820723c */ /* 0x004fe20000041824 */
[----:B------:R-:W2:Y:S07]  /*6340*/  LDSM.16.M88.4 R36, [R28+0x1c000] ;  /* 0x01c000001c24783b */ /* 0x000eae0000000200 */
[C---:B------:R-:W-:Y:S08]  /*6350*/  HMMA.16816.F32.BF16 R52, R44.reuse, R90, R52 ;  /* 0x0000005a2c34723c */ /* 0x040ff00000041834 */
[C---:B------:R-:W-:Y:S08]  /*6360*/  HMMA.16816.F32.BF16 R48, R44.reuse, R74, R48 ;  /* 0x0000004a2c30723c */ /* 0x040ff00000041830 */
[-C--:B------:R-:W-:Y:S01]  /*6370*/  HMMA.16816.F32.BF16 R112, R44, R70.reuse, R112 ;  /* 0x000000462c70723c */ /* 0x080fe20000041870 */
[----:B------:R-:W3:Y:S07]  /*6380*/  LDSM.16.M88.4 R44, [R15+0x1c000] ;  /* 0x01c000000f2c783b */ /* 0x000eee0000000200 */
[C---:B------:R-:W-:Y:S01]  /*6390*/  HMMA.16816.F32.BF16 R68, R56.reuse, R70, R60 ;  /* 0x000000463844723c */ /* 0x040fe2000004183c */
[----:B------:R-:W4:Y:S07]  /*63a0*/  LDSM.16.M88.4 R60, [R4+0x1f000] ;  /* 0x01f00000043c783b */ /* 0x000f2e0000000200 */
[C---:B------:R-:W-:Y:S08]  /*63b0*/  HMMA.16816.F32.BF16 R88, R56.reuse, R90, R120 ;  /* 0x0000005a3858723c */ /* 0x040ff00000041878 */
[----:B------:R-:W-:Y:S01]  /*63c0*/  HMMA.16816.F32.BF16 R72, R56, R74, R100 ;  /* 0x0000004a3848723c */ /* 0x000fe20000041864 */
[----:B------:R-:W3:Y:S04]  /*63d0*/  LDSM.16.M88.4 R56, [R22+0x1c000] ;  /* 0x01c000001638783b */ /* 0x000ee80000000200 */
[----:B------:R-:W-:Y:S03]  /*63e0*/  LDSM.16.M88.4 R100, [R25+0xc000] ;  /* 0x00c000001964783b */ /* 0x000fe60000000200 */
        /* <DEDUP_REMOVED lines=11> */
[C---:B------:R-:W-:Y:S08]  /*64a0*/  HMMA.16816.F32.BF16 R80, R44.reuse, R132, R80 ;  /* 0x000000842c50723c */ /* 0x040ff00000041850 */
[C---:B------:R-:W-:Y:S08]  /*64b0*/  HMMA.16816.F32.BF16 R96, R44.reuse, R108, R96 ;  /* 0x0000006c2c60723c */ /* 0x040ff00000041860 */
[----:B------:R-:W-:Y:S01]  /*64c0*/  HMMA.16816.F32.BF16 R76, R44, R92, R76 ;  /* 0x0000005c2c4c723c */ /* 0x000fe2000004184c */
[----:B------:R-:W3:Y:S07]  /*64d0*/  LDSM.16.M88.4 R44, [R29+0x1f000] ;  /* 0x01f000001d2c783b */ /* 0x000eee0000000200 */
[----:B----4-:R-:W-:Y:S08]  /*64e0*/  HMMA.16816.F32.BF16 R32, R60, R136, R32 ;  /* 0x000000883c20723c */ /* 0x010ff00000041820 */
[-C--:B------:R-:W-:Y:S08]  /*64f0*/  HMMA.16816.F32.BF16 R64, R56, R138.reuse, R64 ;  /* 0x0000008a3840723c */ /* 0x080ff00000041840 */
[-C--:B-1----:R-:W-:Y:S08]  /*6500*/  HMMA.16816.F32.BF16 R84, R40, R138.reuse, R84 ;  /* 0x0000008a2854723c */ /* 0x082ff00000041854 */
[----:B--2---:R-:W-:Y:S08]  /*6510*/  HMMA.16816.F32.BF16 R152, R36, R138, R152 ;  /* 0x0000008a2498723c */ /* 0x004ff00000041898 */
        /* <DEDUP_REMOVED lines=12> */
[----:B---3--:R-:W-:Y:S01]  /*65e0*/  HMMA.16816.F32.BF16 R136, R44, R138, R32 ;  /* 0x0000008a2c88723c */ /* 0x008fe20000041820 */
[----:B------:R-:W2:Y:S07]  /*65f0*/  LDSM.16.M88.4 R32, [R156+0x1c000] ;  /* 0x01c000009c20783b */ /* 0x000eae0000000200 */
[C---:B------:R-:W-:Y:S08]  /*6600*/  HMMA.16816.F32.BF16 R52, R40.reuse, R134, R52 ;  /* 0x000000862834723c */ /* 0x040ff00000041834 */
[C---:B------:R-:W-:Y:S08]  /*6610*/  HMMA.16816.F32.BF16 R48, R40.reuse, R110, R48 ;  /* 0x0000006e2830723c */ /* 0x040ff00000041830 */
[----:B------:R-:W-:Y:S01]  /*6620*/  HMMA.16816.F32.BF16 R112, R40, R94, R112 ;  /* 0x0000005e2870723c */ /* 0x000fe20000041870 */
[----:B------:R-:W3:Y:S07]  /*6630*/  LDSM.16.M88.4 R40, [R157+0x1c000] ;  /* 0x01c000009d28783b */ /* 0x000eee0000000200 */
[----:B------:R-:W-:Y:S01]  /*6640*/  HMMA.16816.F32.BF16 R108, R44, R110, R72 ;  /* 0x0000006e2c6c723c */ /* 0x000fe20000041848 */
[----:B------:R-:W-:Y:S07]  /*6650*/  LDSM.16.M88.4 R72, [R174+0x1d000] ;  /* 0x01d00000ae48783b */ /* 0x000fee0000000200 */
        /* <DEDUP_REMOVED lines=9> */
[----:B------:R-:W2:Y:S04]  /*66f0*/  LDSM.16.M88.4 R32, [R173+0x1c000] ;  /* 0x01c00000ad20783b */ /* 0x000ea80000000200 */
[----:B------:R-:W-:Y:S03]  /*6700*/  BAR.SYNC.DEFER_BLOCKING 0x0 ;  /* 0x0000000000007b1d */ /* 0x000fe60000010000 */
[C---:B------:R-:W-:Y:S08]  /*6710*/  HMMA.16816.F32.BF16 R132, R44.reuse, R134, R88 ;  /* 0x000000862c84723c */ /* 0x040ff00000041858 */
[----:B------:R-:W-:Y:S08]  /*6720*/  HMMA.16816.F32.BF16 R92, R44, R94, R68 ;  /* 0x0000005e2c5c723c */ /* 0x000ff00000041844 */
[C---:B---3--:R-:W-:Y:S01]  /*6730*/  HMMA.16816.F32.BF16 R64, R40.reuse, R56, R64 ;  /* 0x000000382840723c */ /* 0x048fe20000041840 */
[----:B------:R-:W-:Y:S01]  /*6740*/  @!PT LDS RZ, [RZ] ;  /* 0x00000000fffff984 */ /* 0x000fe20000000800 */
[----:B------:R-:W-:Y:S01]  /*6750*/  @!PT LDS RZ, [RZ] ;  /* 0x00000000fffff984 */ /* 0x000fe20000000800 */
[----:B------:R-:W-:Y:S01]  /*6760*/  @!PT LDS RZ, [RZ] ;  /* 0x00000000fffff984 */ /* 0x000fe20000000800 */
[----:B------:R3:W-:Y:S07]  /*6770*/  LDGSTS.E.BYPASS.128 [R20+0x1c000], [R176.64+0x700], !PT ;  /* 0x1c000700b0147fae */ /* 0x0007ee000f901c44 */
        /* <DEDUP_REMOVED lines=9> */
[C---:B-1----:R-:W-:Y:S01]  /*6810*/  HMMA.16816.F32.BF16 R136, R36.reuse, R56, R136 ;  /* 0x000000382488723c */ /* 0x042fe20000041888 */
[----:B------:R3:W-:Y:S04]  /*6820*/  LDGSTS.E.BYPASS.128 [R20+0x1f800], [R190.64+0x700], !PT ;  /* 0x1f800700be147fae */ /* 0x0007e8000f901c44 */
[----:B------:R-:W0:Y:S03]  /*6830*/  LDGDEPBAR ;  /* 0x00000000000079af */ /* 0x000e260000000000 */
        /* <DEDUP_REMOVED lines=9> */
[C---:B--2---:R-:W-:Y:S01]  /*68d0*/  HMMA.16816.F32.BF16 R64, R32.reuse, R58, R64 ;  /* 0x0000003a2040723c */ /* 0x044fe20000041840 */
        /* <DEDUP_REMOVED lines=15> */
[----:B------:R-:W0:Y:S07]  /*69d0*/  LDGDEPBAR ;  /* 0x00000000000079af */ /* 0x000e2e0000000000 */
[C---:B------:R-:W-:Y:S08]  /*69e0*/  HMMA.16816.F32.BF16 R48, R72.reuse, R102, R48 ;  /* 0x000000664830723c */ /* 0x040ff00000041830 */
[----:B------:R-:W-:Y:S08]  /*69f0*/  HMMA.16816.F32.BF16 R112, R72, R126, R112 ;  /* 0x0000007e4870723c */ /* 0x000ff00000041870 */
[----:B------:R-:W-:Y:S01]  /*6a00*/  HMMA.16816.F32.BF16 R152, R140, R58, R152 ;  /* 0x0000003a8c98723c */ /* 0x000fe20000041898 */
[----:B------:R-:W-:-:S04]  /*6a10*/  DEPBAR.LE SB0, 0x4 ;  /* 0x000081000000791a */ /* 0x000fc80000000000 */
[----:B------:R-:W-:Y:S03]  /*6a20*/  BAR.SYNC.DEFER_BLOCKING 0x0 ;  /* 0x0000000000007b1d */ /* 0x000fe60000010000 */
[C---:B------:R-:W-:Y:S08]  /*6a30*/  HMMA.16816.F32.BF16 R148, R140.reuse, R62, R148 ;  /* 0x0000003e8c94723c */ /* 0x040ff00000041894 */
[----:B------:R-:W-:Y:S08]  /*6a40*/  HMMA.16816.F32.BF16 R104, R140, R102, R104 ;  /* 0x000000668c68723c */ /* 0x000ff00000041868 */
[C---:B------:R-:W-:Y:S01]  /*6a50*/  HMMA.16816.F32.BF16 R56, R128.reuse, R58, R136 ;  /* 0x0000003a8038723c */ /* 0x040fe20000041888 */
[----:B------:R-:W-:Y:S07]  /*6a60*/  LDSM.16.M88.4 R120, [R172+0x20000] ;  /* 0x02000000ac78783b */ /* 0x000fee0000000200 */
[C---:B------:R-:W-:Y:S01]  /*6a70*/  HMMA.16816.F32.BF16 R60, R128.reuse, R62, R132 ;  /* 0x0000003e803c723c */ /* 0x040fe20000041884 */
[----:B------:R-:W1:Y:S04]  /*6a80*/  LDSM.16.M88.4 R44, [R171+0x10000] ;  /* 0x01000000ab2c783b */ /* 0x000e680000000200 */
[----:B------:R-:W2:Y:S03]  /*6a90*/  LDSM.16.M88.4 R40, [R170+0x10000] ;  /* 0x01000000aa28783b */ /* 0x000ea60000000200 */
[----:B------:R-:W-:Y:S01]  /*6aa0*/  HMMA.16816.F32.BF16 R100, R128, R102, R108 ;  /* 0x000000668064723c */ /* 0x000fe2000004186c */
[----:B------:R-:W4:Y:S04]  /*6ab0*/  LDSM.16.M88.4 R36, [R169+0x14000] ;  /* 0x01400000a924783b */ /* 0x000f280000000200 */
[----:B------:R-:W3:Y:S03]  /*6ac0*/  LDSM.16.M88.4 R32, [R169+0x16000] ;  /* 0x01600000a920783b */ /* 0x000ee60000000200 */
[-C--:B------:R-:W-:Y:S01]  /*6ad0*/  HMMA.16816.F32.BF16 R116, R140, R126.reuse, R116 ;  /* 0x0000007e8c74723c */ /* 0x080fe20000041874 */
[----:B------:R-:W3:Y:S04]  /*6ae0*/  LDSM.16.M88.4 R88, [R168+0x20000] ;  /* 0x02000000a858783b */ /* 0x000ee80000000200 */
[----:B------:R-:W3:Y:S03]  /*6af0*/  LDSM.16.M88.4 R68, [R167+0x21000] ;  /* 0x02100000a744783b */ /* 0x000ee60000000200 */
[----:B------:R-:W-:Y:S01]  /*6b00*/  HMMA.16816.F32.BF16 R92, R128, R126, R92 ;  /* 0x0000007e805c723c */ /* 0x000fe2000004185c */
[----:B------:R-:W3:Y:S04]  /*6b10*/  LDSM.16.M88.4 R72, [R167+0x23000] ;  /* 0x02300000a748783b */ /* 0x000ee80000000200 */
[----:B------:R-:W3:Y:S04]  /*6b20*/  LDSM.16.M88.4 R108, [R166+0x20000] ;  /* 0x02000000a66c783b */ /* 0x000ee80000000200 */
[----:B------:R-:W3:Y:S04]  /*6b30*/  LDSM.16.M88.4 R144, [R165+0x20000] ;  /* 0x02000000a590783b */ /* 0x000ee80000000200 */
[----:B------:R-:W3:Y:S04]  /*6b40*/  LDSM.16.M88.4 R140, [R164+0x21000] ;  /* 0x02100000a48c783b */ /* 0x000ee80000000200 */
[----:B------:R-:W3:Y:S01]  /*6b50*/  LDSM.16.M88.4 R136, [R164+0x23000] ;  /* 0x02300000a488783b */ /* 0x000ee20000000200 */
[C---:B-1----:R-:W-:Y:S03]  /*6b60*/  HMMA.16816.F32.BF16 R64, R120.reuse, R44, R64 ;  /* 0x0000002c7840723c */ /* 0x042fe60000041840 */
[----:B------:R-:W-:Y:S04]  /*6b70*/  LDSM.16.M88.4 R132, [R163+0x20000] ;  /* 0x02000000a384783b */ /* 0x000fe80000000200 */
[----:B------:R-:W-:Y:S01]  /*6b80*/  LDSM.16.M88.4 R128, [R159+0x20000] ;  /* 0x020000009f80783b */ /* 0x000fe20000000200 */
[C---:B--2---:R-:W-:Y:S03]  /*6b90*/  HMMA.16816.F32.BF16 R80, R120.reuse, R40, R80 ;  /* 0x000000287850723c */ /* 0x044fe60000041850 */
[----:B------:R-:W-:Y:S05]  /*6ba0*/  LDSM.16.M88.4 R124, [R158+0x21000] ;  /* 0x021000009e7c783b */ /* 0x000fea0000000200 */
[C---:B----4-:R-:W-:Y:S08]  /*6bb0*/  HMMA.16816.F32.BF16 R96, R120.reuse, R36, R96 ;  /* 0x000000247860723c */ /* 0x050ff00000041860 */
[----:B---3--:R-:W-:Y:S01]  /*6bc0*/  HMMA.16816.F32.BF16 R76, R120, R32, R76 ;  /* 0x00000020784c723c */ /* 0x008fe2000004184c */
[----:B------:R-:W1:Y:S07]  /*6bd0*/  LDSM.16.M88.4 R120, [R162+0x10000] ;  /* 0x01000000a278783b */ /* 0x000e6e0000000200 */
[C---:B------:R-:W-:Y:S08]  /*6be0*/  HMMA.16816.F32.BF16 R152, R88.reuse, R44, R152 ;  /* 0x0000002c5898723c */ /* 0x040ff00000041898 */
[C---:B------:R-:W-:Y:S08]  /*6bf0*/  HMMA.16816.F32.BF16 R148, R88.reuse, R40, R148 ;  /* 0x000000285894723c */ /* 0x040ff00000041894 */
[----:B------:R-:W-:Y:S08]  /*6c00*/  HMMA.16816.F32.BF16 R104, R88, R36, R104 ;  /* 0x000000245868723c */ /* 0x000ff00000041868 */
[C---:B------:R-:W-:Y:S08]  /*6c10*/  HMMA.16816.F32.BF16 R84, R68.reuse, R44, R84 ;  /* 0x0000002c4454723c */ /* 0x040ff00000041854 */
[C---:B------:R-:W-:Y:S08]  /*6c20*/  HMMA.16816.F32.BF16 R52, R68.reuse, R40, R52 ;  /* 0x000000284434723c */ /* 0x040ff00000041834 */
[----:B------:R-:W-:Y:S08]  /*6c30*/  HMMA.16816.F32.BF16 R48, R68, R36, R48 ;  /* 0x000000244430723c */ /* 0x000ff00000041830 */
[C---:B------:R-:W-:Y:S08]  /*6c40*/  HMMA.16816.F32.BF16 R56, R72.reuse, R44, R56 ;  /* 0x0000002c4838723c */ /* 0x040ff00000041838 */
[C---:B------:R-:W-:Y:S08]  /*6c50*/  HMMA.16816.F32.BF16 R60, R72.reuse, R40, R60 ;  /* 0x00000028483c723c */ /* 0x040ff0000004183c */
[----:B------:R-:W-:Y:S08]  /*6c60*/  HMMA.16816.F32.BF16 R100, R72, R36, R100 ;  /* 0x000000244864723c */ /* 0x000ff00000041864 */
[-C--:B------:R-:W-:Y:S01]  /*6c70*/  HMMA.16816.F32.BF16 R88, R88, R32.reuse, R116 ;  /* 0x000000205858723c */ /* 0x080fe20000041874 */
[----:B------:R-:W2:Y:S07]  /*6c80*/  LDSM.16.M88.4 R116, [R161+0x10000] ;  /* 0x01000000a174783b */ /* 0x000eae0000000200 */
[-C--:B------:R-:W-:Y:S01]  /*6c90*/  HMMA.16816.F32.BF16 R68, R68, R32.reuse, R112 ;  /* 0x000000204444723c */ /* 0x080fe20000041870 */
[----:B------:R-:W3:Y:S07]  /*6ca0*/  LDSM.16.M88.4 R112, [R160+0x14000] ;  /* 0x01400000a070783b */ /* 0x000eee0000000200 */
[----:B------:R-:W-:Y:S01]  /*6cb0*/  HMMA.16816.F32.BF16 R72, R72, R32, R92 ;  /* 0x000000204848723c */ /* 0x000fe2000004185c */
[----:B------:R-:W4:Y:S07]  /*6cc0*/  LDSM.16.M88.4 R92, [R160+0x16000] ;  /* 0x01600000a05c783b */ /* 0x000f2e0000000200 */
[C---:B------:R-:W-:Y:S08]  /*6cd0*/  HMMA.16816.F32.BF16 R64, R108.reuse, R46, R64 ;  /* 0x0000002e6c40723c */ /* 0x040ff00000041840 */
[C---:B------:R-:W-:Y:S08]  /*6ce0*/  HMMA.16816.F32.BF16 R80, R108.reuse, R42, R80 ;  /* 0x0000002a6c50723c */ /* 0x040ff00000041850 */
[C---:B------:R-:W-:Y:S08]  /*6cf0*/  HMMA.16816.F32.BF16 R96, R108.reuse, R38, R96 ;  /* 0x000000266c60723c */ /* 0x040ff00000041860 */
[-C--:B------:R-:W-:Y:S01]  /*6d00*/  HMMA.16816.F32.BF16 R108, R108, R34.reuse, R76 ;  /* 0x000000226c6c723c */ /* 0x080fe2000004184c */
[----:B------:R-:W1:Y:S07]  /*6d10*/  LDSM.16.M88.4 R76, [R158+0x23000] ;  /* 0x023000009e4c783b */ /* 0x000e6e0000000200 */
[-C--:B------:R-:W-:Y:S08]  /*6d20*/  HMMA.16816.F32.BF16 R88, R144, R34.reuse, R88 ;  /* 0x000000229058723c */ /* 0x080ff00000041858 */
[-C--:B------:R-:W-:Y:S08]  /*6d30*/  HMMA.16816.F32.BF16 R68, R140, R34.reuse, R68 ;  /* 0x000000228c44723c */ /* 0x080ff00000041844 */
[C---:B------:R-:W-:Y:S01]  /*6d40*/  HMMA.16816.F32.BF16 R72, R136.reuse, R34, R72 ;  /* 0x000000228848723c */ /* 0x040fe20000041848 */
[----:B------:R-:W1:Y:S07]  /*6d50*/  LDSM.16.M88.4 R32, [R17+0x20000] ;  /* 0x020000001120783b */ /* 0x000e6e0000000200 */
        /* <DEDUP_REMOVED lines=8> */
[C---:B------:R-:W-:Y:S01]  /*6de0*/  HMMA.16816.F32.BF16 R84, R140.reuse, R46, R84 ;  /* 0x0000002e8c54723c */ /* 0x040fe20000041854 */
[----:B------:R-:W4:Y:S07]  /*6df0*/  LDSM.16.M88.4 R44, [R21+0x23000] ;  /* 0x02300000152c783b */ /* 0x000f2e0000000200 */
[C---:B------:R-:W-:Y:S01]  /*6e00*/  HMMA.16816.F32.BF16 R52, R140.reuse, R42, R52 ;  /* 0x0000002a8c34723c */ /* 0x040fe20000041834 */
[----:B------:R-:W-:Y:S07]  /*6e10*/  LDSM.16.M88.4 R40, [R21+0x21000] ;  /* 0x021000001528783b */ /* 0x000fee0000000200 */
[----:B------:R-:W-:Y:S01]  /*6e20*/  HMMA.16816.F32.BF16 R48, R140, R38, R48 ;  /* 0x000000268c30723c */ /* 0x000fe20000041830 */
[----:B------:R-:W4:Y:S04]  /*6e30*/  LDSM.16.M88.4 R36, [R24+0x20000] ;  /* 0x020000001824783b */ /* 0x000f280000000200 */
[----:B------:R-:W-:Y:S03]  /*6e40*/  LDSM.16.M88.4 R140, [R28+0x20000] ;  /* 0x020000001c8c783b */ /* 0x000fe60000000200 */
[C---:B-1----:R-:W-:Y:S08]  /*6e50*/  HMMA.16816.F32.BF16 R64, R132.reuse, R120, R64 ;  /* 0x000000788440723c */ /* 0x042ff00000041840 */
[C---:B--2---:R-:W-:Y:S08]  /*6e60*/  HMMA.16816.F32.BF16 R80, R132.reuse, R116, R80 ;  /* 0x000000748450723c */ /* 0x044ff00000041850 */
[C---:B---3--:R-:W-:Y:S08]  /*6e70*/  HMMA.16816.F32.BF16 R96, R132.reuse, R112, R96 ;  /* 0x000000708460723c */ /* 0x048ff00000041860 */
[----:B----4-:R-:W-:Y:S01]  /*6e80*/  HMMA.16816.F32.BF16 R108, R132, R92, R108 ;  /* 0x0000005c846c723c */ /* 0x010fe2000004186c */
[----:B------:R-:W-:Y:S07]  /*6e90*/  LDSM.16.M88.4 R132, [R30+0x14000] ;  /* 0x014000001e84783b */ /* 0x000fee0000000200 */
        /* <DEDUP_REMOVED lines=19> */
[----:B------:R2:W3:Y:S07]  /*6fd0*/  LDSM.16.M88.4 R32, [R4+0x23000] ;  /* 0x023000000420783b */ /* 0x0004ee0000000200 */
[----:B------:R-:W-:Y:S01]  /*6fe0*/  HMMA.16816.F32.BF16 R56, R44, R122, R56 ;  /* 0x0000007a2c38723c */ /* 0x000fe20000041838 */
[----:B--2---:R-:W-:-:S02]  /*6ff0*/  IMAD.SHL.U32 R4, R11, 0x20, RZ ;  /* 0x000000200b047824 */ /* 0x004fc400078e00ff */
[----:B------:R-:W-:-:S03]  /*7000*/  IMAD.SHL.U32 R11, R11, 0x2, RZ ;  /* 0x000000020b0b7824 */ /* 0x000fc600078e00ff */
[----:B------:R-:W-:Y:S02]  /*7010*/  LOP3.LUT R4, R4, 0x180, RZ, 0xc0, !PT ;  /* 0x0000018004047812 */ /* 0x000fe400078ec0ff */
[----:B------:R-:W-:Y:S02]  /*7020*/  HMMA.16816.F32.BF16 R60, R44, R118, R60 ;  /* 0x000000762c3c723c */ /* 0x000fe4000004183c */
[----:B------:R-:W-:-:S05]  /*7030*/  LOP3.LUT R4, R4, 0x6, R11, 0xf8, !PT ;  /* 0x0000000604047812 */ /* 0x000fca00078ef80b */
[----:B------:R-:W-:Y:S01]  /*7040*/  IMAD R13, R13, 0x20, R4 ;  /* 0x000000200d0d7824 */ /* 0x000fe200078e0204 */
[C---:B------:R-:W-:Y:S04]  /*7050*/  HMMA.16816.F32.BF16 R100, R44.reuse, R114, R100 ;  /* 0x000000722c64723c */ /* 0x040fe80000041864 */
[C---:B------:R-:W-:Y:S02]  /*7060*/  IADD3 R4, R13.reuse, 0x400, RZ ;  /* 0x000004000d047810 */ /* 0x040fe40007ffe0ff */
[----:B------:R-:W-:Y:S02]  /*7070*/  LOP3.LUT R16, R13, R16, RZ, 0xfc, !PT ;  /* 0x000000100d107212 */ /* 0x000fe400078efcff */
[----:B------:R-:W-:Y:S01]  /*7080*/  HMMA.16816.F32.BF16 R72, R44, R94, R72 ;  /* 0x0000005e2c48723c */ /* 0x000fe20000041848 */
[----:B------:R-:W-:Y:S01]  /*7090*/  LDSM.16.M88.4 R44, [R29+0x23000] ;  /* 0x023000001d2c783b */ /* 0x000fe20000000200 */
[----:B------:R-:W-:-:S06]  /*70a0*/  SHF.R.U32.HI R4, RZ, 0x4, R4 ;  /* 0x00000004ff047819 */ /* 0x000fcc0000011604 */
[C---:B------:R-:W-:Y:S08]  /*70b0*/  HMMA.16816.F32.BF16 R152, R36.reuse, R122, R152 ;  /* 0x0000007a2498723c */ /* 0x040ff00000041898 */
[C---:B------:R-:W-:Y:S08]  /*70c0*/  HMMA.16816.F32.BF16 R148, R36.reuse, R118, R148 ;  /* 0x000000762494723c */ /* 0x040ff00000041894 */
[C---:B------:R-:W-:Y:S08]  /*70d0*/  HMMA.16816.F32.BF16 R104, R36.reuse, R114, R104 ;  /* 0x000000722468723c */ /* 0x040ff00000041868 */
[----:B------:R-:W-:Y:S01]  /*70e0*/  HMMA.16816.F32.BF16 R88, R36, R94, R88 ;  /* 0x0000005e2458723c */ /* 0x000fe20000041858 */
[----:B------:R-:W2:Y:S07]  /*70f0*/  LDSM.16.M88.4 R36, [R22+0x20000] ;  /* 0x020000001624783b */ /* 0x000eae0000000200 */
[C---:B------:R-:W-:Y:S01]  /*7100*/  HMMA.16816.F32.BF16 R84, R40.reuse, R122, R84 ;  /* 0x0000007a2854723c */ /* 0x040fe20000041854 */
[----:B------:R-:W-:Y:S07]  /*7110*/  LDSM.16.M88.4 R120, [R156+0x20000] ;  /* 0x020000009c78783b */ /* 0x000fee0000000200 */
[C---:B------:R-:W-:Y:S01]  /*7120*/  HMMA.16816.F32.BF16 R52, R40.reuse, R118, R52 ;  /* 0x000000762834723c */ /* 0x040fe20000041834 */
[----:B------:R-:W-:Y:S07]  /*7130*/  LDSM.16.M88.4 R116, [R25+0x16000] ;  /* 0x016000001974783b */ /* 0x000fee0000000200 */
[C---:B------:R-:W-:Y:S01]  /*7140*/  HMMA.16816.F32.BF16 R48, R40.reuse, R114, R48 ;  /* 0x000000722830723c */ /* 0x040fe20000041830 */
[----:B------:R-:W-:Y:S07]  /*7150*/  LDSM.16.M88.4 R112, [R26+0x10000] ;  /* 0x010000001a70783b */ /* 0x000fee0000000200 */
[----:B------:R-:W-:Y:S01]  /*7160*/  HMMA.16816.F32.BF16 R68, R40, R94, R68 ;  /* 0x0000005e2844723c */ /* 0x000fe20000041844 */
[----:B------:R4:W-:Y:S04]  /*7170*/  LDSM.16.M88.4 R40, [R12+0x20000] ;  /* 0x020000000c28783b */ /* 0x0009e80000000200 */
[----:B------:R-:W-:Y:S03]  /*7180*/  LDSM.16.M88.4 R92, [R27+0x10000] ;  /* 0x010000001b5c783b */ /* 0x000fe60000000200 */
[----:B-1----:R-:W-:Y:S01]  /*7190*/  HMMA.16816.F32.BF16 R64, R76, R124, R64 ;  /* 0x0000007c4c40723c */ /* 0x002fe20000041840 */
[----:B----4-:R-:W-:-:S07]  /*71a0*/  IADD3 R12, P0, R176, 0x1000, RZ ;  /* 0x00001000b00c7810 */ /* 0x010fce0007f1e0ff */
[C---:B------:R-:W-:Y:S08]  /*71b0*/  HMMA.16816.F32.BF16 R80, R76.reuse, R128, R80 ;  /* 0x000000804c50723c */ /* 0x040ff00000041850 */
[C---:B------:R-:W-:Y:S08]  /*71c0*/  HMMA.16816.F32.BF16 R96, R76.reuse, R132, R96 ;  /* 0x000000844c60723c */ /* 0x040ff00000041860 */
[----:B------:R-:W-:Y:S01]  /*71d0*/  HMMA.16816.F32.BF16 R108, R76, R136, R108 ;  /* 0x000000884c6c723c */ /* 0x000fe2000004186c */
[----:B------:R-:W-:Y:S07]  /*71e0*/  LDSM.16.M88.4 R76, [R157+0x20000] ;  /* 0x020000009d4c783b */ /* 0x000fee0000000200 */
[C---:B---3--:R-:W-:Y:S08]  /*71f0*/  HMMA.16816.F32.BF16 R56, R32.reuse, R124, R56 ;  /* 0x0000007c2038723c */ /* 0x048ff00000041838 */
[C---:B------:R-:W-:Y:S08]  /*7200*/  HMMA.16816.F32.BF16 R60, R32.reuse, R128, R60 ;  /* 0x00000080203c723c */ /* 0x040ff0000004183c */
[C---:B------:R-:W-:Y:S08]  /*7210*/  HMMA.16816.F32.BF16 R100, R32.reuse, R132, R100 ;  /* 0x000000842064723c */ /* 0x040ff00000041864 */
[----:B------:R-:W-:Y:S01]  /*7220*/  HMMA.16816.F32.BF16 R72, R32, R136, R72 ;  /* 0x000000882048723c */ /* 0x000fe20000041848 */
[----:B------:R-:W1:Y:S04]  /*7230*/  LDSM.16.M88.4 R32, [R29+0x21000] ;  /* 0x021000001d20783b */ /* 0x000e680000000200 */
[----:B------:R-:W-:Y:S03]  /*7240*/  LDSM.16.M88.4 R28, [R6+0x23000] ;  /* 0x02300000061c783b */ /* 0x000fe60000000200 */
[C---:B------:R-:W-:Y:S08]  /*7250*/  HMMA.16816.F32.BF16 R84, R144.reuse, R124, R84 ;  /* 0x0000007c9054723c */ /* 0x040ff00000041854 */
[C---:B------:R-:W-:Y:S08]  /*7260*/  HMMA.16816.F32.BF16 R52, R144.reuse, R128, R52 ;  /* 0x000000809034723c */ /* 0x040ff00000041834 */
[C---:B------:R-:W-:Y:S08]  /*7270*/  HMMA.16816.F32.BF16 R48, R144.reuse, R132, R48 ;  /* 0x000000849030723c */ /* 0x040ff00000041830 */
[----:B------:R-:W-:Y:S08]  /*7280*/  HMMA.16816.F32.BF16 R68, R144, R136, R68 ;  /* 0x000000889044723c */ /* 0x000ff00000041844 */
[C---:B------:R-:W-:Y:S08]  /*7290*/  HMMA.16816.F32.BF16 R152, R140.reuse, R124, R152 ;  /* 0x0000007c8c98723c */ /* 0x040ff00000041898 */
[C---:B------:R-:W-:Y:S08]  /*72a0*/  HMMA.16816.F32.BF16 R148, R140.reuse, R128, R148 ;  /* 0x000000808c94723c */ /* 0x040ff00000041894 */
[C---:B------:R-:W-:Y:S08]  /*72b0*/  HMMA.16816.F32.BF16 R104, R140.reuse, R132, R104 ;  /* 0x000000848c68723c */ /* 0x040ff00000041868 */
[----:B------:R-:W-:Y:S08]  /*72c0*/  HMMA.16816.F32.BF16 R88, R140, R136, R88 ;  /* 0x000000888c58723c */ /* 0x000ff00000041858 */
[C---:B--2---:R-:W-:Y:S08]  /*72d0*/  HMMA.16816.F32.BF16 R64, R36.reuse, R126, R64 ;  /* 0x0000007e2440723c */ /* 0x044ff00000041840 */
[C---:B------:R-:W-:Y:S08]  /*72e0*/  HMMA.16816.F32.BF16 R80, R36.reuse, R130, R80 ;  /* 0x000000822450723c */ /* 0x040ff00000041850 */
[C---:B------:R-:W-:Y:S08]  /*72f0*/  HMMA.16816.F32.BF16 R96, R36.reuse, R134, R96 ;  /* 0x000000862460723c */ /* 0x040ff00000041860 */
[----:B------:R-:W-:Y:S01]  /*7300*/  HMMA.16816.F32.BF16 R108, R36, R138, R108 ;  /* 0x0000008a246c723c */ /* 0x000fe2000004186c */
[----:B------:R-:W-:Y:S04]  /*7310*/  LDSM.16.M88.4 R36, [R25+0x14000] ;  /* 0x014000001924783b */ /* 0x000fe80000000200 */
[----:B------:R2:W3:Y:S03]  /*7320*/  LDSM.16.M88.4 R24, [R6+0x21000] ;  /* 0x021000000618783b */ /* 0x0004e60000000200 */
[----:B-1----:R-:W-:Y:S01]  /*7330*/  HMMA.16816.F32.BF16 R84, R32, R126, R84 ;  /* 0x0000007e2054723c */ /* 0x002fe20000041854 */
[----:B--2---:R-:W-:-:S02]  /*7340*/  LOP3.LUT R6, R19, 0x3f8, RZ, 0xc0, !PT ;  /* 0x000003f813067812 */ /* 0x004fc400078ec0ff */
[----:B------:R-:W-:-:S05]  /*7350*/  SHF.R.U32.HI R19, RZ, 0x4, R19 ;  /* 0x00000004ff137819 */ /* 0x000fca0000011613 */
[----:B------:R-:W-:Y:S01]  /*7360*/  HMMA.16816.F32.BF16 R52, R32, R130, R52 ;  /* 0x000000822034723c */ /* 0x000fe20000041834 */
[----:B------:R-:W-:Y:S02]  /*7370*/  LOP3.LUT R11, R6, 0x400, RZ, 0xfc, !PT ;  /* 0x00000400060b7812 */ /* 0x000fe400078efcff */
[----:B------:R-:W-:Y:S02]  /*7380*/  LOP3.LUT R19, R19, 0x38, RZ, 0xc0, !PT ;  /* 0x0000003813137812 */ /* 0x000fe400078ec0ff */
[----:B------:R-:W-:-:S03]  /*7390*/  SHF.R.U32.HI R11, RZ, 0x4, R11 ;  /* 0x00000004ff0b7819 */ /* 0x000fc6000001160b */
[C---:B------:R-:W-:Y:S01]  /*73a0*/  HMMA.16816.F32.BF16 R48, R32.reuse, R134, R48 ;  /* 0x000000862030723c */ /* 0x040fe20000041830 */
[----:B------:R-:W-:Y:S01]  /*73b0*/  LOP3.LUT R17, R11, 0x78, RZ, 0xc0, !PT ;  /* 0x000000780b117812 */ /* 0x000fe200078ec0ff */
[----:B------:R-:W-:Y:S01]  /*73c0*/  IMAD.IADD R15, R6, 0x1, R19 ;  /* 0x00000001060f7824 */ /* 0x000fe200078e0213 */
[----:B------:R-:W-:Y:S02]  /*73d0*/  LOP3.LUT R11, R4, 0x78, RZ, 0xc0, !PT ;  /* 0x00000078040b7812 */ /* 0x000fe400078ec0ff */
[----:B------:R-:W-:Y:S01]  /*73e0*/  LEA.HI R4, R13, R16, RZ, 0x1c ;  /* 0x000000100d047211 */ /* 0x000fe200078fe0ff */
[----:B------:R-:W-:Y:S01]  /*73f0*/  IMAD.X R13, RZ, RZ, R177, P0 ;  /* 0x000000ffff0d7224 */ /* 0x000fe200000e06b1 */
[----:B------:R-:W-:Y:S01]  /*7400*/  IADD3 R18, P0, R180, 0x1000, RZ ;  /* 0x00001000b4127810 */ /* 0x000fe20007f1e0ff */
[----:B------:R-:W-:Y:S01]  /*7410*/  HMMA.16816.F32.BF16 R68, R32, R138, R68 ;  /* 0x0000008a2044723c */ /* 0x000fe20000041844 */
[----:B------:R-:W1:Y:S01]  /*7420*/  LDSM.16.M88.4 R32, [R173+0x20000] ;  /* 0x02000000ad20783b */ /* 0x000e620000000200 */
[----:B------:R-:W-:Y:S01]  /*7430*/  IMAD.IADD R11, R16, 0x1, R11 ;  /* 0x00000001100b7824 */ /* 0x000fe200078e020b */
[----:B------:R-:W-:Y:S01]  /*7440*/  IADD3 R16, P1, R178, 0x1000, RZ ;  /* 0x00001000b2107810 */ /* 0x000fe20007f3e0ff */
[----:B------:R-:W-:-:S02]  /*7450*/  IMAD.IADD R21, R6, 0x1, R17 ;  /* 0x0000000106157824 */ /* 0x000fc400078e0211 */
[----:B------:R-:W-:Y:S02]  /*7460*/  IMAD.X R19, RZ, RZ, R181, P0 ;  /* 0x000000ffff137224 */ /* 0x000fe400000e06b5 */
[C---:B------:R-:W-:Y:S01]  /*7470*/  HMMA.16816.F32.BF16 R152, R40.reuse, R126, R152 ;  /* 0x0000007e2898723c */ /* 0x040fe20000041898 */
[----:B------:R-:W-:Y:S01]  /*7480*/  IMAD.X R17, RZ, RZ, R179, P1 ;  /* 0x000000ffff117224 */ /* 0x000fe200008e06b3 */
[----:B------:R-:W-:Y:S01]  /*7490*/  IADD3 R22, P1, R182, 0x1000, RZ ;  /* 0x00001000b6167810 */ /* 0x000fe20007f3e0ff */
[----:B------:R-:W-:Y:S02]  /*74a0*/  IMAD.SHL.U32 R4, R4, 0x2, RZ ;  /* 0x0000000204047824 */ /* 0x000fe400078e00ff */
[----:B------:R-:W-:Y:S02]  /*74b0*/  IMAD.SHL.U32 R11, R11, 0x2, RZ ;  /* 0x000000020b0b7824 */ /* 0x000fe400078e00ff */
[----:B------:R-:W-:Y:S01]  /*74c0*/  IMAD.X R23, RZ, RZ, R183, P1 ;  /* 0x000000ffff177224 */ /* 0x000fe200008e06b7 */
[----:B------:R-:W-:Y:S01]  /*74d0*/  HMMA.16816.F32.BF16 R148, R40, R130, R148 ;  /* 0x000000822894723c */ /* 0x000fe20000041894 */
[----:B------:R-:W-:-:S02]  /*74e0*/  IMAD.SHL.U32 R6, R15, 0x2, RZ ;  /* 0x000000020f067824 */ /* 0x000fc400078e00ff */
[----:B------:R-:W-:-:S05]  /*74f0*/  IMAD.SHL.U32 R21, R21, 0x2, RZ ;  /* 0x0000000215157824 */ /* 0x000fca00078e00ff */
[C---:B------:R-:W-:Y:S08]  /*7500*/  HMMA.16816.F32.BF16 R104, R40.reuse, R134, R104 ;  /* 0x000000862868723c */ /* 0x040ff00000041868 */
[----:B------:R-:W-:Y:S01]  /*7510*/  HMMA.16816.F32.BF16 R88, R40, R138, R88 ;  /* 0x0000008a2858723c */ /* 0x000fe20000041858 */
[----:B------:R-:W-:Y:S07]  /*7520*/  LDSM.16.M88.4 R40, [R175+0x20000] ;  /* 0x02000000af28783b */ /* 0x000fee0000000200 */
[C---:B------:R-:W-:Y:S08]  /*7530*/  HMMA.16816.F32.BF16 R56, R44.reuse, R126, R56 ;  /* 0x0000007e2c38723c */ /* 0x040ff00000041838 */
[C---:B------:R-:W-:Y:S08]  /*7540*/  HMMA.16816.F32.BF16 R60, R44.reuse, R130, R60 ;  /* 0x000000822c3c723c */ /* 0x040ff0000004183c */
[C---:B------:R-:W-:Y:S08]  /*7550*/  HMMA.16816.F32.BF16 R100, R44.reuse, R134, R100 ;  /* 0x000000862c64723c */ /* 0x040ff00000041864 */
[----:B------:R-:W-:Y:S01]  /*7560*/  HMMA.16816.F32.BF16 R72, R44, R138, R72 ;  /* 0x0000008a2c48723c */ /* 0x000fe20000041848 */
[----:B------:R-:W2:Y:S04]  /*7570*/  LDSM.16.M88.4 R44, [R174+0x21000] ;  /* 0x02100000ae2c783b */ /* 0x000ea80000000200 */
[----:B------:R-:W4:Y:S03]  /*7580*/  LDSM.16.M88.4 R172, [R174+0x23000] ;  /* 0x02300000aeac783b */ /* 0x000f260000000200 */
[C---:B---3--:R-:W-:Y:S01]  /*7590*/  HMMA.16816.F32.BF16 R84, R24.reuse, R92, R84 ;  /* 0x0000005c1854723c */ /* 0x048fe20000041854 */
[----:B------:R-:W-:Y:S07]  /*75a0*/  BAR.SYNC.DEFER_BLOCKING 0x0 ;  /* 0x0000000000007b1d */ /* 0x000fee0000010000 */
[C---:B------:R-:W-:Y:S08]  /*75b0*/  HMMA.16816.F32.BF16 R52, R24.reuse, R112, R52 ;  /* 0x000000701834723c */ /* 0x040ff00000041834 */
[C---:B------:R-:W-:Y:S08]  /*75c0*/  HMMA.16816.F32.BF16 R48, R24.reuse, R36, R48 ;  /* 0x000000241830723c */ /* 0x040ff00000041830 */
[----:B------:R-:W-:Y:S01]  /*75d0*/  HMMA.16816.F32.BF16 R68, R24, R116, R68 ;  /* 0x000000741844723c */ /* 0x000fe20000041844 */
[----:B------:R-:W-:Y:S01]  /*75e0*/  @!PT LDS RZ, [RZ] ;  /* 0x00000000fffff984 */ /* 0x000fe20000000800 */
[----:B------:R-:W-:Y:S01]  /*75f0*/  @!PT LDS RZ, [RZ] ;  /* 0x00000000fffff984 */ /* 0x000fe20000000800 */
[----:B------:R-:W-:Y:S01]  /*7600*/  @!PT LDS RZ, [RZ] ;  /* 0x00000000fffff984 */ /* 0x000fe20000000800 */
[----:B------:R3:W-:Y:S04]  /*7610*/  LDGSTS.E.BYPASS.128 [R20+0x20000], [R12.64+-0x800], !PT ;  /* 0x200008000c147fae */ /* 0x0007e8000f901c44 */
[----:B------:R1:W-:Y:S02]  /*7620*/  LDGSTS.E.BYPASS.128 [R20+0x20800], [R16.64+-0x800], !PT ;  /* 0x2080080010147fae */ /* 0x0003e4000f901c44 */
[----:B------:R-:W-:Y:S01]  /*7630*/  IADD3 R24, P0, R184, 0x1000, RZ ;  /* 0x00001000b8187810 */ /* 0x000fe20007f1e0ff */
[C---:B------:R-:W-:Y:S01]  /*7640*/  HMMA.16816.F32.BF16 R56, R28.reuse, R92, R56 ;  /* 0x0000005c1c38723c */ /* 0x040fe20000041838 */
[----:B------:R-:W-:Y:S01]  /*7650*/  IADD3 R26, P1, R186, 0x1000, RZ ;  /* 0x00001000ba1a7810 */ /* 0x000fe20007f3e0ff */
[----:B------:R2:W-:Y:S02]  /*7660*/  LDGSTS.E.BYPASS.128 [R20+0x21000], [R18.64+-0x800], !PT ;  /* 0x2100080012147fae */ /* 0x0005e4000f901c44 */
[----:B------:R-:W-:Y:S01]  /*7670*/  IMAD.X R25, RZ, RZ, R185, P0 ;  /* 0x000000ffff197224 */ /* 0x000fe200000e06b9 */
[----:B---3--:R-:W-:Y:S01]  /*7680*/  IADD3 R12, P0, R188, 0x1000, RZ ;  /* 0x00001000bc0c7810 */ /* 0x008fe20007f1e0ff */
[----:B------:R-:W-:Y:S01]  /*7690*/  IMAD.X R27, RZ, RZ, R187, P1 ;  /* 0x000000ffff1b7224 */ /* 0x000fe200008e06bb */
[----:B------:R3:W-:Y:S01]  /*76a0*/  LDGSTS.E.BYPASS.128 [R20+0x21800], [R22.64+-0x800], !PT ;  /* 0x2180080016147fae */ /* 0x0007e2000f901c44 */
[C---:B------:R-:W-:Y:S01]  /*76b0*/  HMMA.16816.F32.BF16 R60, R28.reuse, R112, R60 ;  /* 0x000000701c3c723c */ /* 0x040fe2000004183c */
[----:B-1----:R-:W-:Y:S01]  /*76c0*/  IADD3 R16, P1, R194, 0x1000, RZ ;  /* 0x00001000c2107810 */ /* 0x002fe20007f3e0ff */
[----:B------:R-:W-:Y:S01]  /*76d0*/  IMAD.X R13, RZ, RZ, R189, P0 ;  /* 0x000000ffff0d7224 */ /* 0x000fe200000e06bd */
[----:B------:R1:W-:Y:S03]  /*76e0*/  LDGSTS.E.BYPASS.128 [R20+0x22000], [R24.64+-0x800], !PT ;  /* 0x2200080018147fae */ /* 0x0003e6000f901c44 */
[----:B------:R-:W-:Y:S01]  /*76f0*/  IMAD.X R17, RZ, RZ, R195, P1 ;  /* 0x000000ffff117224 */ /* 0x000fe200008e06c3 */
[----:B------:R1:W-:Y:S01]  /*7700*/  LDGSTS.E.BYPASS.128 [R20+0x22800], [R26.64+-0x800], !PT ;  /* 0x228008001a147fae */ /* 0x0003e2000f901c44 */
[----:B------:R-:W-:Y:S03]  /*7710*/  HMMA.16816.F32.BF16 R100, R28, R36, R100 ;  /* 0x000000241c64723c */ /* 0x000fe60000041864 */
[----:B------:R2:W-:Y:S01]  /*7720*/  LDGSTS.E.BYPASS.128 [R20+0x23000], [R12.64+-0x800], !PT ;  /* 0x230008000c147fae */ /* 0x0005e2000f901c44 */
[----:B---3--:R-:W-:-:S04]  /*7730*/  IADD3 R22, P1, R198, 0x1000, RZ ;  /* 0x00001000c6167810 */ /* 0x008fc80007f3e0ff */
[----:B------:R-:W-:Y:S01]  /*7740*/  HMMA.16816.F32.BF16 R72, R28, R116, R72 ;  /* 0x000000741c48723c */ /* 0x000fe20000041848 */
[----:B------:R-:W-:Y:S01]  /*7750*/  IMAD.X R23, RZ, RZ, R199, P1 ;  /* 0x000000ffff177224 */ /* 0x000fe200008e06c7 */
[----:B-1----:R-:W-:Y:S02]  /*7760*/  IADD3 R26, P1, R202, 0x1000, RZ ;  /* 0x00001000ca1a7810 */ /* 0x002fe40007f3e0ff */
[----:B--2---:R-:W-:-:S03]  /*7770*/  IADD3 R12, P0, R192, 0x1000, RZ ;  /* 0x00001000c00c7810 */ /* 0x004fc60007f1e0ff */
[----:B------:R-:W-:Y:S01]  /*7780*/  IMAD.X R27, RZ, RZ, R203, P1 ;  /* 0x000000ffff1b7224 */ /* 0x000fe200008e06cb */
[----:B------:R-:W-:Y:S01]  /*7790*/  IADD3 R28, P2, R190, 0x1000, RZ ;  /* 0x00001000be1c7810 */ /* 0x000fe20007f5e0ff */
[----:B------:R-:W-:Y:S01]  /*77a0*/  HMMA.16816.F32.BF16 R64, R76, R92, R64 ;  /* 0x0000005c4c40723c */ /* 0x000fe20000041840 */
[----:B------:R-:W-:Y:S01]  /*77b0*/  IMAD.X R13, RZ, RZ, R193, P0 ;  /* 0x000000ffff0d7224 */ /* 0x000fe200000e06c1 */
[----:B------:R-:W-:Y:S02]  /*77c0*/  IADD3 R18, P0, R196, 0x1000, RZ ;  /* 0x00001000c4127810 */ /* 0x000fe40007f1e0ff */
[----:B------:R-:W-:-:S03]  /*77d0*/  IMAD.X R29, RZ, RZ, R191, P2 ;  /* 0x000000ffff1d7224 */ /* 0x000fc600010e06bf */
[----:B------:R-:W-:Y:S01]  /*77e0*/  IMAD.X R19, RZ, RZ, R197, P0 ;  /* 0x000000ffff137224 */ /* 0x000fe200000e06c5 */
[----:B------:R-:W-:Y:S01]  /*77f0*/  IADD3 R24, P0, R200, 0x1000, RZ ;  /* 0x00001000c8187810 */ /* 0x000fe20007f1e0ff */
[----:B------:R1:W-:Y:S01]  /*7800*/  LDGSTS.E.BYPASS.128 [R20+0x23800], [R28.64+-0x800], !PT ;  /* 0x238008001c147fae */ /* 0x0003e2000f901c44 */
[C---:B------:R-:W-:Y:S03]  /*7810*/  HMMA.16816.F32.BF16 R80, R76.reuse, R112, R80 ;  /* 0x000000704c50723c */ /* 0x040fe60000041850 */
[----:B------:R-:W-:Y:S01]  /*7820*/  IMAD.X R25, RZ, RZ, R201, P0 ;  /* 0x000000ffff197224 */ /* 0x000fe200000e06c9 */
[----:B------:R-:W0:Y:S04]  /*7830*/  LDGDEPBAR ;  /* 0x00000000000079af */ /* 0x000e280000000000 */
[----:B------:R2:W-:Y:S01]  /*7840*/  LDGSTS.E.BYPASS.128 [R20+0x10000], [R12.64+-0x800], !PT ;  /* 0x100008000c147fae */ /* 0x0005e2000f901c44 */
[----:B------:R-:W-:Y:S01]  /*7850*/  HMMA.16816.F32.BF16 R96, R76, R36, R96 ;  /* 0x000000244c60723c */ /* 0x000fe20000041860 */
[----:B-1----:R-:W-:-:S02]  /*7860*/  IADD3 R28, P0, R204, 0x1000, RZ ;  /* 0x00001000cc1c7810 */ /* 0x002fc40007f1e0ff */
[----:B------:R1:W-:Y:S03]  /*7870*/  LDGSTS.E.BYPASS.128 [R20+0x10800], [R16.64+-0x800], !PT ;  /* 0x1080080010147fae */ /* 0x0003e6000f901c44 */
[----:B------:R-:W-:Y:S01]  /*7880*/  IMAD.X R29, RZ, RZ, R205, P0 ;  /* 0x000000ffff1d7224 */ /* 0x000fe200000e06cd */
[----:B------:R3:W-:Y:S01]  /*7890*/  LDGSTS.E.BYPASS.128 [R20+0x11000], [R18.64+-0x800], !PT ;  /* 0x1100080012147fae */ /* 0x0007e2000f901c44 */
[----:B------:R-:W-:Y:S01]  /*78a0*/  HMMA.16816.F32.BF16 R108, R76, R116, R108 ;  /* 0x000000744c6c723c */ /* 0x000fe2000004186c */
[----:B--2---:R-:W-:Y:S02]  /*78b0*/  IADD3 R12, P1, R206, 0x1000, RZ ;  /* 0x00001000ce0c7810 */ /* 0x004fe40007f3e0ff */
[----:B------:R2:W-:Y:S01]  /*78c0*/  LDGSTS.E.BYPASS.128 [R20+0x11800], [R22.64+-0x800], !PT ;  /* 0x1180080016147fae */ /* 0x0005e2000f901c44 */
[----:B-1----:R-:W-:Y:S02]  /*78d0*/  IADD3 R16, P0, R208, 0x1000, RZ ;  /* 0x00001000d0107810 */ /* 0x002fe40007f1e0ff */
[----:B------:R-:W-:Y:S01]  /*78e0*/  IMAD.X R13, RZ, RZ, R207, P1 ;  /* 0x000000ffff0d7224 */ /* 0x000fe200008e06cf */
[----:B------:R1:W-:Y:S01]  /*78f0*/  LDGSTS.E.BYPASS.128 [R20+0x12000], [R24.64+-0x800], !PT ;  /* 0x1200080018147fae */ /* 0x0003e2000f901c44 */
[----:B------:R-:W-:Y:S01]  /*7900*/  HMMA.16816.F32.BF16 R64, R32, R94, R64 ;  /* 0x0000005e2040723c */ /* 0x000fe20000041840 */
[----:B---3--:R-:W-:Y:S01]  /*7910*/  IADD3 R18, P1, R210, 0x1000, RZ ;  /* 0x00001000d2127810 */ /* 0x008fe20007f3e0ff */
[----:B------:R-:W-:Y:S01]  /*7920*/  IMAD.X R17, RZ, RZ, R209, P0 ;  /* 0x000000ffff117224 */ /* 0x000fe200000e06d1 */
[----:B------:R3:W-:Y:S01]  /*7930*/  LDGSTS.E.BYPASS.128 [R20+0x12800], [R26.64+-0x800], !PT ;  /* 0x128008001a147fae */ /* 0x0007e2000f901c44 */
[----:B--2---:R-:W-:-:S02]  /*7940*/  IADD3 R22, P0, R212, 0x1000, RZ ;  /* 0x00001000d4167810 */ /* 0x004fc40007f1e0ff */
[----:B------:R-:W-:Y:S01]  /*7950*/  IMAD.X R19, RZ, RZ, R211, P1 ;  /* 0x000000ffff137224 */ /* 0x000fe200008e06d3 */
[----:B------:R2:W-:Y:S01]  /*7960*/  LDGSTS.E.BYPASS.128 [R20+0x13000], [R28.64+-0x800], !PT ;  /* 0x130008001c147fae */ /* 0x0005e2000f901c44 */
[C---:B------:R-:W-:Y:S01]  /*7970*/  HMMA.16816.F32.BF16 R80, R32.reuse, R114, R80 ;  /* 0x000000722050723c */ /* 0x040fe20000041850 */
[----:B-1----:R-:W-:Y:S01]  /*7980*/  IADD3 R24, P1, R214, 0x1000, RZ ;  /* 0x00001000d6187810 */ /* 0x002fe20007f3e0ff */
[----:B------:R-:W-:Y:S01]  /*7990*/  IMAD.X R23, RZ, RZ, R213, P0 ;  /* 0x000000ffff177224 */ /* 0x000fe200000e06d5 */
[----:B------:R1:W-:Y:S01]  /*79a0*/  LDGSTS.E.BYPASS.128 [R20+0x13800], [R12.64+-0x800], !PT ;  /* 0x138008000c147fae */ /* 0x0003e2000f901c44 */
[----:B---3--:R-:W-:Y:S02]  /*79b0*/  IADD3 R26, P0, R216, 0x1000, RZ ;  /* 0x00001000d81a7810 */ /* 0x008fe40007f1e0ff */
[----:B------:R-:W-:Y:S01]  /*79c0*/  IMAD.X R25, RZ, RZ, R215, P1 ;  /* 0x000000ffff197224 */ /* 0x000fe200008e06d7 */
[----:B------:R3:W-:Y:S01]  /*79d0*/  LDGSTS.E.BYPASS.128 [R20+0x14000], [R16.64+-0x800], !PT ;  /* 0x1400080010147fae */ /* 0x0007e2000f901c44 */
[C---:B------:R-:W-:Y:S01]  /*79e0*/  HMMA.16816.F32.BF16 R96, R32.reuse, R38, R96 ;  /* 0x000000262060723c */ /* 0x040fe20000041860 */
[----:B--2---:R-:W-:Y:S01]  /*79f0*/  IADD3 R28, P1, R218, 0x1000, RZ ;  /* 0x00001000da1c7810 */ /* 0x004fe20007f3e0ff */
[----:B------:R-:W-:Y:S01]  /*7a00*/  IMAD.X R27, RZ, RZ, R217, P0 ;  /* 0x000000ffff1b7224 */ /* 0x000fe200000e06d9 */
[----:B------:R2:W-:Y:S05]  /*7a10*/  LDGSTS.E.BYPASS.128 [R20+0x14800], [R18.64+-0x800], !PT ;  /* 0x1480080012147fae */ /* 0x0005ea000f901c44 */
[----:B------:R-:W-:Y:S01]  /*7a20*/  F2FP.BF16.PACK_AB R65, R65, R64 ;  /* 0x000000404141723e */ /* 0x000fe200000010ff */
[----:B------:R-:W-:Y:S01]  /*7a30*/  IMAD.X R29, RZ, RZ, R219, P1 ;  /* 0x000000ffff1d7224 */ /* 0x000fe200008e06db */
[----:B-1----:R-:W-:Y:S01]  /*7a40*/  IADD3 R12, P2, R220, 0x1000, RZ ;  /* 0x00001000dc0c7810 */ /* 0x002fe20007f5e0ff */
[----:B------:R1:W-:Y:S01]  /*7a50*/  LDGSTS.E.BYPASS.128 [R20+0x15000], [R22.64+-0x800], !PT ;  /* 0x1500080016147fae */ /* 0x0003e2000f901c44 */
[----:B------:R-:W-:Y:S01]  /*7a60*/  HMMA.16816.F32.BF16 R108, R32, R118, R108 ;  /* 0x00000076206c723c */ /* 0x000fe2000004186c */
[----:B------:R-:W-:-:S02]  /*7a70*/  F2FP.BF16.PACK_AB R66, R67, R66 ;  /* 0x000000424342723e */ /* 0x000fc400000010ff */
[----:B---3--:R-:W-:Y:S01]  /*7a80*/  IADD3 R16, P0, R222, 0x1000, RZ ;  /* 0x00001000de107810 */ /* 0x008fe20007f1e0ff */
[----:B------:R-:W-:Y:S01]  /*7a90*/  IMAD.X R13, RZ, RZ, R221, P2 ;  /* 0x000000ffff0d7224 */ /* 0x000fe200010e06dd */
[----:B------:R3:W-:Y:S01]  /*7aa0*/  LDGSTS.E.BYPASS.128 [R20+0x15800], [R24.64+-0x800], !PT ;  /* 0x1580080018147fae */ /* 0x0007e2000f901c44 */
[----:B------:R-:W-:Y:S02]  /*7ab0*/  F2FP.BF16.PACK_AB R81, R81, R80 ;  /* 0x000000505151723e */ /* 0x000fe400000010ff */
[----:B------:R-:W-:Y:S01]  /*7ac0*/  IMAD.X R17, RZ, RZ, R223, P0 ;  /* 0x000000ffff117224 */ /* 0x000fe200000e06df */
[----:B------:R3:W-:Y:S01]  /*7ad0*/  LDGSTS.E.BYPASS.128 [R20+0x16000], [R26.64+-0x800], !PT ;  /* 0x160008001a147fae */ /* 0x0007e2000f901c44 */
[----:B------:R-:W-:Y:S01]  /*7ae0*/  F2FP.BF16.PACK_AB R82, R83, R82 ;  /* 0x000000525352723e */ /* 0x000fe200000010ff */
[----:B------:R-:W-:Y:S01]  /*7af0*/  HMMA.16816.F32.BF16 R84, R44, R94, R84 ;  /* 0x0000005e2c54723c */ /* 0x000fe20000041854 */
[----:B------:R-:W-:Y:S01]  /*7b00*/  ISETP.GE.AND P0, PT, R7, 0x300, PT ;  /* 0x000003000700780c */ /* 0x000fe20003f06270 */
[----:B------:R1:W-:Y:S01]  /*7b10*/  LDGSTS.E.BYPASS.128 [R20+0x16800], [R28.64+-0x800], !PT ;  /* 0x168008001c147fae */ /* 0x0003e2000f901c44 */
[----:B------:R-:W-:-:S03]  /*7b20*/  F2FP.BF16.PACK_AB R97, R97, R96 ;  /* 0x000000606161723e */ /* 0x000fc600000010ff */
[----:B------:R1:W-:Y:S01]  /*7b30*/  LDGSTS.E.BYPASS.128 [R20+0x17000], [R12.64+-0x800], !PT ;  /* 0x170008000c147fae */ /* 0x0003e2000f901c44 */
[----:B------:R-:W-:Y:S01]  /*7b40*/  F2FP.BF16.PACK_AB R98, R99, R98 ;  /* 0x000000626362723e */ /* 0x000fe200000010ff */
[C---:B------:R-:W-:Y:S01]  /*7b50*/  HMMA.16816.F32.BF16 R52, R44.reuse, R114, R52 ;  /* 0x000000722c34723c */ /* 0x040fe20000041834 */
[----:B------:R-:W-:Y:S01]  /*7b60*/  ISETP.LT.AND P1, PT, R2, 0x4d, !P0 ;  /* 0x0000004d0200780c */ /* 0x000fe20004721270 */
[----:B------:R2:W-:Y:S01]  /*7b70*/  LDGSTS.E.BYPASS.128 [R20+0x17800], [R16.64+-0x800], !PT ;  /* 0x1780080010147fae */ /* 0x0005e2000f901c44 */
[C---:B------:R-:W-:Y:S01]  /*7b80*/  ISETP.LT.AND P2, PT, R14.reuse, 0x4d, !P0 ;  /* 0x0000004d0e00780c */ /* 0x040fe20004741270 */
[--C-:B------:R-:W-:Y:S01]  /*7b90*/  IMAD R14, R14, 0x300, R7.reuse ;  /* 0x000003000e0e7824 */ /* 0x100fe200078e0207 */
[----:B------:R-:W-:Y:S01]  /*7ba0*/  F2FP.BF16.PACK_AB R109, R109, R108 ;  /* 0x0000006c6d6d723e */ /* 0x000fe200000010ff */
[----:B------:R-:W0:Y:S01]  /*7bb0*/  LDGDEPBAR ;  /* 0x00000000000079af */ /* 0x000e220000000000 */
[----:B------:R-:W-:Y:S01]  /*7bc0*/  F2FP.BF16.PACK_AB R110, R111, R110 ;  /* 0x0000006e6f6e723e */ /* 0x000fe200000010ff */
[----:B------:R-:W-:Y:S01]  /*7bd0*/  HMMA.16816.F32.BF16 R48, R44, R38, R48 ;  /* 0x000000262c30723c */ /* 0x000fe20000041830 */
[----:B------:R-:W-:Y:S01]  /*7be0*/  ISETP.LT.AND P3, PT, R3, 0x4d, !P0 ;  /* 0x0000004d0300780c */ /* 0x000fe20004761270 */
[--C-:B-1----:R-:W-:Y:S01]  /*7bf0*/  IMAD R12, R2, 0x300, R7.reuse ;  /* 0x00000300020c7824 */ /* 0x102fe200078e0207 */
[----:B------:R-:W-:Y:S01]  /*7c00*/  ISETP.LT.AND P4, PT, R9, 0x4d, !P0 ;  /* 0x0000004d0900780c */ /* 0x000fe20004781270 */
[----:B------:R-:W-:Y:S01]  /*7c10*/  IMAD R2, R10, 0x300, R7 ;  /* 0x000003000a027824 */ /* 0x000fe200078e0207 */
[----:B------:R-:W-:-:S03]  /*7c20*/  ISETP.LT.AND P5, PT, R8, 0x4d, !P0 ;  /* 0x0000004d0800780c */ /* 0x000fc600047a1270 */
[----:B------:R-:W-:Y:S01]  /*7c30*/  HMMA.16816.F32.BF16 R68, R44, R118, R68 ;  /* 0x000000762c44723c */ /* 0x000fe20000041844 */
[----:B------:R-:W-:Y:S02]  /*7c40*/  F2FP.BF16.PACK_AB R85, R85, R84 ;  /* 0x000000545555723e */ /* 0x000fe400000010ff */
[----:B------:R-:W-:-:S05]  /*7c50*/  F2FP.BF16.PACK_AB R86, R87, R86 ;  /* 0x000000565756723e */ /* 0x000fca00000010ff */
[----:B------:R-:W-:Y:S01]  /*7c60*/  F2FP.BF16.PACK_AB R53, R53, R52 ;  /* 0x000000343535723e */ /* 0x000fe200000010ff */
[----:B------:R-:W-:Y:S01]  /*7c70*/  HMMA.16816.F32.BF16 R152, R120, R92, R152 ;  /* 0x0000005c7898723c */ /* 0x000fe20000041898 */
[----:B------:R-:W-:Y:S01]  /*7c80*/  F2FP.BF16.PACK_AB R54, R55, R54 ;  /* 0x000000363736723e */ /* 0x000fe200000010ff */
[----:B------:R-:W-:-:S04]  /*7c90*/  DEPBAR.LE SB0, 0x0 ;  /* 0x000080000000791a */ /* 0x000fc80000000000 */
[----:B------:R-:W-:Y:S01]  /*7ca0*/  BAR.SYNC.DEFER_BLOCKING 0x0 ;  /* 0x0000000000007b1d */ /* 0x000fe20000010000 */
[----:B------:R-:W-:Y:S01]  /*7cb0*/  F2FP.BF16.PACK_AB R49, R49, R48 ;  /* 0x000000303131723e */ /* 0x000fe200000010ff */
[----:B------:R-:W-:Y:S01]  /*7cc0*/  HMMA.16816.F32.BF16 R148, R120, R112, R148 ;  /* 0x000000707894723c */ /* 0x000fe20000041894 */
[----:B------:R-:W-:-:S06]  /*7cd0*/  F2FP.BF16.PACK_AB R50, R51, R50 ;  /* 0x000000323332723e */ /* 0x000fcc00000010ff */
[----:B------:R-:W-:Y:S02]  /*7ce0*/  F2FP.BF16.PACK_AB R69, R69, R68 ;  /* 0x000000444545723e */ /* 0x000fe400000010ff */
[----:B------:R-:W-:Y:S01]  /*7cf0*/  F2FP.BF16.PACK_AB R70, R71, R70 ;  /* 0x000000464746723e */ /* 0x000fe200000010ff */
[C---:B------:R-:W-:Y:S08]  /*7d00*/  HMMA.16816.F32.BF16 R104, R120.reuse, R36, R104 ;  /* 0x000000247868723c */ /* 0x040ff00000041868 */
[----:B------:R-:W-:Y:S01]  /*7d10*/  HMMA.16816.F32.BF16 R88, R120, R116, R88 ;  /* 0x000000747858723c */ /* 0x000fe20000041858 */
[----:B------:R-:W-:Y:S07]  /*7d20*/  STS [R4], R65 ;  /* 0x0000004104007388 */ /* 0x000fee0000000800 */
[C---:B------:R-:W-:Y:S01]  /*7d30*/  HMMA.16816.F32.BF16 R152, R40.reuse, R94, R152 ;  /* 0x0000005e2898723c */ /* 0x040fe20000041898 */
[----:B------:R-:W-:Y:S04]  /*7d40*/  STS [R11+0x800], R66 ;  /* 0x000800420b007388 */ /* 0x000fe80000000800 */
[----:B------:R-:W-:Y:S03]  /*7d50*/  STS [R4+0x40], R81 ;  /* 0x0000405104007388 */ /* 0x000fe60000000800 */
[C---:B------:R-:W-:Y:S01]  /*7d60*/  HMMA.16816.F32.BF16 R148, R40.reuse, R114, R148 ;  /* 0x000000722894723c */ /* 0x040fe20000041894 */
[----:B------:R-:W-:Y:S04]  /*7d70*/  STS [R11+0x840], R82 ;  /* 0x000840520b007388 */ /* 0x000fe80000000800 */
[----:B------:R-:W-:Y:S03]  /*7d80*/  STS [R4+0x80], R97 ;  /* 0x0000806104007388 */ /* 0x000fe60000000800 */
[C---:B------:R-:W-:Y:S01]  /*7d90*/  HMMA.16816.F32.BF16 R104, R40.reuse, R38, R104 ;  /* 0x000000262868723c */ /* 0x040fe20000041868 */
[----:B------:R-:W-:Y:S04]  /*7da0*/  STS [R11+0x880], R98 ;  /* 0x000880620b007388 */ /* 0x000fe80000000800 */
[----:B------:R-:W-:Y:S03]  /*7db0*/  STS [R4+0xc0], R109 ;  /* 0x0000c06d04007388 */ /* 0x000fe60000000800 */
[----:B------:R-:W-:Y:S01]  /*7dc0*/  HMMA.16816.F32.BF16 R88, R40, R118, R88 ;  /* 0x000000762858723c */ /* 0x000fe20000041858 */
[----:B------:R-:W-:Y:S01]  /*7dd0*/  F2FP.BF16.PACK_AB R153, R153, R152 ;  /* 0x000000989999723e */ /* 0x000fe200000010ff */
[----:B------:R-:W-:Y:S01]  /*7de0*/  STS [R11+0x8c0], R110 ;  /* 0x0008c06e0b007388 */ /* 0x000fe20000000800 */
[----:B------:R-:W-:-:S03]  /*7df0*/  F2FP.BF16.PACK_AB R154, R155, R154 ;  /* 0x0000009a9b9a723e */ /* 0x000fc600000010ff */
[----:B------:R-:W-:Y:S02]  /*7e00*/  BAR.SYNC.DEFER_BLOCKING 0x0 ;  /* 0x0000000000007b1d */ /* 0x000fe40000010000 */
[----:B------:R-:W-:Y:S01]  /*7e10*/  F2FP.BF16.PACK_AB R149, R149, R148 ;  /* 0x000000949595723e */ /* 0x000fe200000010ff */
[----:B----4-:R-:W-:Y:S01]  /*7e20*/  HMMA.16816.F32.BF16 R56, R172, R94, R56 ;  /* 0x0000005eac38723c */ /* 0x010fe20000041838 */
[----:B------:R-:W-:-:S06]  /*7e30*/  F2FP.BF16.PACK_AB R150, R151, R150 ;  /* 0x000000969796723e */ /* 0x000fcc00000010ff */
[----:B------:R-:W-:Y:S01]  /*7e40*/  F2FP.BF16.PACK_AB R105, R105, R104 ;  /* 0x000000686969723e */ /* 0x000fe200000010ff */
[----:B------:R-:W-:Y:S01]  /*7e50*/  HMMA.16816.F32.BF16 R60, R172, R114, R60 ;  /* 0x00000072ac3c723c */ /* 0x000fe2000004183c */
[----:B------:R-:W-:-:S06]  /*7e60*/  F2FP.BF16.PACK_AB R106, R107, R106 ;  /* 0x0000006a6b6a723e */ /* 0x000fcc00000010ff */
[----:B------:R-:W-:Y:S01]  /*7e70*/  F2FP.BF16.PACK_AB R89, R89, R88 ;  /* 0x000000585959723e */ /* 0x000fe200000010ff */
[C---:B------:R-:W-:Y:S01]  /*7e80*/  HMMA.16816.F32.BF16 R100, R172.reuse, R38, R100 ;  /* 0x00000026ac64723c */ /* 0x040fe20000041864 */
[----:B------:R-:W-:Y:S01]  /*7e90*/  F2FP.BF16.PACK_AB R90, R91, R90 ;  /* 0x0000005a5b5a723e */ /* 0x000fe200000010ff */
[----:B--2---:R-:W1:Y:S06]  /*7ea0*/  LDS.128 R16, [R6] ;  /* 0x0000000006107984 */ /* 0x004e6c0000000c00 */
[----:B------:R-:W-:Y:S01]  /*7eb0*/  HMMA.16816.F32.BF16 R72, R172, R118, R72 ;  /* 0x00000076ac48723c */ /* 0x000fe20000041848 */
[----:B---3--:R-:W2:Y:S01]  /*7ec0*/  LDS.128 R24, [R21+0x800] ;  /* 0x0008000015187984 */ /* 0x008ea20000000c00 */
[----:B------:R-:W-:-:S02]  /*7ed0*/  F2FP.BF16.PACK_AB R57, R57, R56 ;  /* 0x000000383939723e */ /* 0x000fc400000010ff */
[----:B------:R-:W-:Y:S01]  /*7ee0*/  F2FP.BF16.PACK_AB R58, R59, R58 ;  /* 0x0000003a3b3a723e */ /* 0x000fe200000010ff */
[----:B------:R-:W-:Y:S03]  /*7ef0*/  BAR.SYNC.DEFER_BLOCKING 0x0 ;  /* 0x0000000000007b1d */ /* 0x000fe60000010000 */
[----:B------:R-:W-:Y:S02]  /*7f00*/  F2FP.BF16.PACK_AB R61, R61, R60 ;  /* 0x0000003c3d3d723e */ /* 0x000fe400000010ff */
[----:B------:R-:W-:-:S06]  /*7f10*/  F2FP.BF16.PACK_AB R62, R63, R62 ;  /* 0x0000003e3f3e723e */ /* 0x000fcc00000010ff */
[----:B------:R-:W-:Y:S02]  /*7f20*/  F2FP.BF16.PACK_AB R101, R101, R100 ;  /* 0x000000646565723e */ /* 0x000fe400000010ff */
[----:B------:R-:W-:-:S06]  /*7f30*/  F2FP.BF16.PACK_AB R102, R103, R102 ;  /* 0x000000666766723e */ /* 0x000fcc00000010ff */
[----:B------:R-:W-:Y:S02]  /*7f40*/  F2FP.BF16.PACK_AB R73, R73, R72 ;  /* 0x000000484949723e */ /* 0x000fe400000010ff */
[----:B------:R-:W-:Y:S01]  /*7f50*/  F2FP.BF16.PACK_AB R74, R75, R74 ;  /* 0x0000004a4b4a723e */ /* 0x000fe200000010ff */
[----:B------:R-:W-:Y:S04]  /*7f60*/  STS [R4], R85 ;  /* 0x0000005504007388 */ /* 0x000fe80000000800 */
[----:B------:R-:W-:Y:S04]  /*7f70*/  STS [R11+0x800], R86 ;  /* 0x000800560b007388 */ /* 0x000fe80000000800 */
[----:B------:R-:W-:Y:S04]  /*7f80*/  STS [R4+0x40], R53 ;  /* 0x0000403504007388 */ /* 0x000fe80000000800 */
[----:B------:R-:W-:Y:S04]  /*7f90*/  STS [R11+0x840], R54 ;  /* 0x000840360b007388 */ /* 0x000fe80000000800 */
[----:B------:R3:W-:Y:S04]  /*7fa0*/  STS [R4+0x80], R49 ;  /* 0x0000803104007388 */ /* 0x0007e80000000800 */
[----:B------:R-:W-:Y:S04]  /*7fb0*/  STS [R11+0x880], R50 ;  /* 0x000880320b007388 */ /* 0x000fe80000000800 */
[----:B------:R-:W-:Y:S01]  /*7fc0*/  STS [R4+0xc0], R69 ;  /* 0x0000c04504007388 */ /* 0x000fe20000000800 */
[----:B---3--:R-:W-:-:S03]  /*7fd0*/  IMAD.MOV.U32 R49, RZ, RZ, 0x2 ;  /* 0x00000002ff317424 */ /* 0x008fc600078e00ff */
[----:B------:R-:W-:Y:S01]  /*7fe0*/  STS [R11+0x8c0], R70 ;  /* 0x0008c0460b007388 */ /* 0x000fe20000000800 */
[----:B------:R-:W-:-:S03]  /*7ff0*/  IMAD.WIDE R12, R12, R49, c[0x0][0x170] ;  /* 0x00005c000c0c7625 */ /* 0x000fc600078e0231 */
[----:B------:R-:W-:Y:S01]  /*8000*/  BAR.SYNC.DEFER_BLOCKING 0x0 ;  /* 0x0000000000007b1d */ /* 0x000fe20000010000 */
[----:B------:R-:W-:-:S05]  /*8010*/  IMAD.WIDE R14, R14, R49, c[0x0][0x170] ;  /* 0x00005c000e0e7625 */ /* 0x000fca00078e0231 */
[----:B------:R-:W3:Y:S04]  /*8020*/  LDS.128 R28, [R6] ;  /* 0x00000000061c7984 */ /* 0x000ee80000000c00 */
[----:B------:R-:W4:Y:S04]  /*8030*/  LDS.128 R32, [R21+0x800] ;  /* 0x0008000015207984 */ /* 0x000f280000000c00 */
[----:B------:R-:W-:Y:S06]  /*8040*/  BAR.SYNC.DEFER_BLOCKING 0x0 ;  /* 0x0000000000007b1d */ /* 0x000fec0000010000 */
[----:B------:R-:W-:Y:S04]  /*8050*/  STS [R4], R153 ;  /* 0x0000009904007388 */ /* 0x000fe80000000800 */
[----:B------:R-:W-:Y:S04]  /*8060*/  STS [R11+0x800], R154 ;  /* 0x0008009a0b007388 */ /* 0x000fe80000000800 */
[----:B------:R-:W-:Y:S04]  /*8070*/  STS [R4+0x40], R149 ;  /* 0x0000409504007388 */ /* 0x000fe80000000800 */
[----:B------:R-:W-:Y:S04]  /*8080*/  STS [R11+0x840], R150 ;  /* 0x000840960b007388 */ /* 0x000fe80000000800 */
[----:B------:R-:W-:Y:S04]  /*8090*/  STS [R4+0x80], R105 ;  /* 0x0000806904007388 */ /* 0x000fe80000000800 */
[----:B------:R-:W-:Y:S04]  /*80a0*/  STS [R11+0x880], R106 ;  /* 0x0008806a0b007388 */ /* 0x000fe80000000800 */
[----:B------:R-:W-:Y:S04]  /*80b0*/  STS [R4+0xc0], R89 ;  /* 0x0000c05904007388 */ /* 0x000fe80000000800 */
[----:B------:R-:W-:Y:S04]  /*80c0*/  STS [R11+0x8c0], R90 ;  /* 0x0008c05a0b007388 */ /* 0x000fe80000000800 */
[----:B------:R-:W-:Y:S06]  /*80d0*/  BAR.SYNC.DEFER_BLOCKING 0x0 ;  /* 0x0000000000007b1d */ /* 0x000fec0000010000 */
[----:B------:R-:W1:Y:S04]  /*80e0*/  LDS.128 R36, [R6] ;  /* 0x0000000006247984 */ /* 0x000e680000000c00 */
[----:B------:R-:W1:Y:S04]  /*80f0*/  LDS.128 R40, [R21+0x800] ;  /* 0x0008000015287984 */ /* 0x000e680000000c00 */
        /* <DEDUP_REMOVED lines=10> */
[----:B------:R2:W4:Y:S04]  /*81a0*/  LDS.128 R44, [R6] ;  /* 0x00000000062c7984 */ /* 0x0005280000000c00 */
[----:B-1----:R1:W-:Y:S01]  /*81b0*/  @P1 STG.E.128 [R12.64], R16 ;  /* 0x000000100c001986 */ /* 0x0023e2000c101d04 */
[----:B------:R-:W-:Y:S01]  /*81c0*/  ISETP.LT.AND P1, PT, R10, 0x4d, !P0 ;  /* 0x0000004d0a00780c */ /* 0x000fe20004721270 */
[----:B------:R-:W-:-:S02]  /*81d0*/  IMAD R10, R9, 0x300, R7 ;  /* 0x00000300090a7824 */ /* 0x000fc400078e0207 */
[----:B--2---:R2:W-:Y:S01]  /*81e0*/  @P2 STG.E.128 [R14.64], R24 ;  /* 0x000000180e002986 */ /* 0x0045e2000c101d04 */
[C---:B------:R-:W-:Y:S01]  /*81f0*/  ISETP.LT.AND P2, PT, R5.reuse, 0x4d, !P0 ;  /* 0x0000004d0500780c */ /* 0x040fe20004741270 */
[--C-:B------:R-:W-:Y:S01]  /*8200*/  IMAD R5, R5, 0x300, R7.reuse ;  /* 0x0000030005057824 */ /* 0x100fe200078e0207 */
[----:B------:R-:W-:Y:S01]  /*8210*/  ISETP.LT.AND P0, PT, R0, 0x4d, !P0 ;  /* 0x0000004d0000780c */ /* 0x000fe20004701270 */
[----:B------:R-:W-:Y:S02]  /*8220*/  IMAD R6, R3, 0x300, R7 ;  /* 0x0000030003067824 */ /* 0x000fe400078e0207 */
[----:B------:R-:W-:-:S04]  /*8230*/  IMAD.WIDE R2, R2, R49, c[0x0][0x170] ;  /* 0x00005c0002027625 */ /* 0x000fc800078e0231 */
[-C--:B------:R-:W-:Y:S01]  /*8240*/  IMAD.WIDE R4, R5, R49.reuse, c[0x0][0x170] ;  /* 0x00005c0005047625 */ /* 0x080fe200078e0231 */
[----:B---3--:R2:W-:Y:S03]  /*8250*/  @P1 STG.E.128 [R2.64], R28 ;  /* 0x0000001c02001986 */ /* 0x0085e6000c101d04 */
[----:B-1----:R-:W-:Y:S01]  /*8260*/  IMAD R12, R8, 0x300, R7 ;  /* 0x00000300080c7824 */ /* 0x002fe200078e0207 */
[----:B----4-:R2:W-:Y:S01]  /*8270*/  @P2 STG.E.128 [R4.64], R32 ;  /* 0x0000002004002986 */ /* 0x0105e2000c101d04 */
[----:B------:R-:W-:-:S04]  /*8280*/  IMAD.WIDE R8, R6, R49, c[0x0][0x170] ;  /* 0x00005c0006087625 */ /* 0x000fc800078e0231 */
[-C--:B------:R-:W-:Y:S01]  /*8290*/  IMAD.WIDE R10, R10, R49.reuse, c[0x0][0x170] ;  /* 0x00005c000a0a7625 */ /* 0x080fe200078e0231 */
[----:B------:R2:W-:Y:S03]  /*82a0*/  @P3 STG.E.128 [R8.64], R36 ;  /* 0x0000002408003986 */ /* 0x0005e6000c101d04 */
[----:B------:R-:W-:Y:S01]  /*82b0*/  IMAD.WIDE R12, R12, R49, c[0x0][0x170] ;  /* 0x00005c000c0c7625 */ /* 0x000fe200078e0231 */
[----:B------:R2:W-:Y:S04]  /*82c0*/  @P4 STG.E.128 [R10.64], R40 ;  /* 0x000000280a004986 */ /* 0x0005e8000c101d04 */
[----:B------:R2:W-:Y:S01]  /*82d0*/  @P5 STG.E.128 [R12.64], R44 ;  /* 0x0000002c0c005986 */ /* 0x0005e2000c101d04 */
[----:B------:R-:W-:Y:S05]  /*82e0*/  @!P0 EXIT ;  /* 0x000000000000894d */ /* 0x000fea0003800000 */
[----:B------:R-:W1:Y:S01]  /*82f0*/  LDS.128 R20, [R21+0x800] ;  /* 0x0008000015147984 */ /* 0x000e620000000c00 */
[----:B--2---:R-:W-:-:S04]  /*8300*/  IMAD R2, R0, 0x300, R7 ;  /* 0x0000030000027824 */ /* 0x004fc800078e0207 */
[----:B------:R-:W-:-:S05]  /*8310*/  IMAD.WIDE R2, R2, R49, c[0x0][0x170] ;  /* 0x00005c0002027625 */ /* 0x000fca00078e0231 */
[----:B-1----:R-:W-:Y:S01]  /*8320*/  STG.E.128 [R2.64], R20 ;  /* 0x0000001402007986 */ /* 0x002fe2000c101d04 */
[----:B------:R-:W-:Y:S05]  /*8330*/  EXIT ;  /* 0x000000000000794d */ /* 0x000fea0003800000 */
.L_x_0:
[----:B------:R-:W-:-:S00]  /*8340*/  BRA `(.L_x_0) ;  /* 0xfffffff000007947 */ /* 0x000fc0000383ffff */
[----:B------:R-:W-:-:S00]  /*8350*/  NOP ;  /* 0x0000000000007918 */ /* 0x000fc00000000000 */
        /* <DEDUP_REMOVED lines=10> */
.L_x_1:


//--------------------- .nv.shared.triton_mm      --------------------------
	.section	.nv.shared.triton_mm,"aw",@nobits
	.sectionflags	@""
	.align	16
